//
// Generated by NVIDIA NVVM Compiler
//
// Compiler Build ID: CL-36424714
// Cuda compilation tools, release 13.0, V13.0.88
// Based on NVVM 20.0.0
//

.version 9.0
.target sm_100
.address_size 64

	// .globl	_Z6colCalPfS_S_S_ii

.visible .entry _Z6colCalPfS_S_S_ii(
	.param .u64 .ptr .align 1 _Z6colCalPfS_S_S_ii_param_0,
	.param .u64 .ptr .align 1 _Z6colCalPfS_S_S_ii_param_1,
	.param .u64 .ptr .align 1 _Z6colCalPfS_S_S_ii_param_2,
	.param .u64 .ptr .align 1 _Z6colCalPfS_S_S_ii_param_3,
	.param .u32 _Z6colCalPfS_S_S_ii_param_4,
	.param .u32 _Z6colCalPfS_S_S_ii_param_5
)
{
	.reg .pred 	%p<46>;
	.reg .b32 	%r<142>;
	.reg .b32 	%f<222>;
	.reg .b64 	%rd<126>;

	ld.param.u64 	%rd7, [_Z6colCalPfS_S_S_ii_param_0];
	ld.param.u64 	%rd8, [_Z6colCalPfS_S_S_ii_param_1];
	ld.param.u64 	%rd5, [_Z6colCalPfS_S_S_ii_param_2];
	ld.param.u64 	%rd6, [_Z6colCalPfS_S_S_ii_param_3];
	ld.param.u32 	%r69, [_Z6colCalPfS_S_S_ii_param_4];
	ld.param.u32 	%r70, [_Z6colCalPfS_S_S_ii_param_5];
	cvta.to.global.u64 	%rd1, %rd8;
	cvta.to.global.u64 	%rd2, %rd7;
	mov.u32 	%r71, %ctaid.x;
	mov.u32 	%r72, %ntid.x;
	mul.lo.s32 	%r1, %r71, %r72;
	mov.u32 	%r2, %tid.x;
	add.s32 	%r3, %r1, %r2;
	setp.gt.s32 	%p1, %r3, %r69;
	@%p1 bra 	$L__BB0_80;
	setp.gt.s32 	%p2, %r69, 0;
	cvta.to.global.u64 	%rd9, %rd5;
	mul.wide.s32 	%rd10, %r3, 4;
	add.s64 	%rd3, %rd9, %rd10;
	@%p2 bra 	$L__BB0_3;
	ld.global.f32 	%f219, [%rd3];
	bra.uni 	$L__BB0_15;
$L__BB0_3:
	ld.global.f32 	%f219, [%rd3];
	and.b32  	%r4, %r69, 15;
	setp.lt.u32 	%p3, %r69, 16;
	mov.b32 	%r124, 0;
	@%p3 bra 	$L__BB0_6;
	and.b32  	%r124, %r69, 2147483632;
	neg.s32 	%r122, %r124;
	shl.b32 	%r7, %r70, 4;
	mul.wide.s32 	%rd13, %r70, 4;
	mov.u32 	%r121, %r3;
$L__BB0_5:
	.pragma "nounroll";
	mul.wide.s32 	%rd11, %r121, 4;
	add.s64 	%rd12, %rd2, %rd11;
	ld.global.f32 	%f38, [%rd12];
	add.f32 	%f39, %f38, %f219;
	st.global.f32 	[%rd3], %f39;
	add.s64 	%rd14, %rd12, %rd13;
	ld.global.f32 	%f40, [%rd14];
	add.f32 	%f41, %f40, %f39;
	st.global.f32 	[%rd3], %f41;
	add.s64 	%rd15, %rd14, %rd13;
	ld.global.f32 	%f42, [%rd15];
	add.f32 	%f43, %f42, %f41;
	st.global.f32 	[%rd3], %f43;
	add.s64 	%rd16, %rd15, %rd13;
	ld.global.f32 	%f44, [%rd16];
	add.f32 	%f45, %f44, %f43;
	st.global.f32 	[%rd3], %f45;
	add.s64 	%rd17, %rd16, %rd13;
	ld.global.f32 	%f46, [%rd17];
	add.f32 	%f47, %f46, %f45;
	st.global.f32 	[%rd3], %f47;
	add.s64 	%rd18, %rd17, %rd13;
	ld.global.f32 	%f48, [%rd18];
	add.f32 	%f49, %f48, %f47;
	st.global.f32 	[%rd3], %f49;
	add.s64 	%rd19, %rd18, %rd13;
	ld.global.f32 	%f50, [%rd19];
	add.f32 	%f51, %f50, %f49;
	st.global.f32 	[%rd3], %f51;
	add.s64 	%rd20, %rd19, %rd13;
	ld.global.f32 	%f52, [%rd20];
	add.f32 	%f53, %f52, %f51;
	st.global.f32 	[%rd3], %f53;
	add.s64 	%rd21, %rd20, %rd13;
	ld.global.f32 	%f54, [%rd21];
	add.f32 	%f55, %f54, %f53;
	st.global.f32 	[%rd3], %f55;
	add.s64 	%rd22, %rd21, %rd13;
	ld.global.f32 	%f56, [%rd22];
	add.f32 	%f57, %f56, %f55;
	st.global.f32 	[%rd3], %f57;
	add.s64 	%rd23, %rd22, %rd13;
	ld.global.f32 	%f58, [%rd23];
	add.f32 	%f59, %f58, %f57;
	st.global.f32 	[%rd3], %f59;
	add.s64 	%rd24, %rd23, %rd13;
	ld.global.f32 	%f60, [%rd24];
	add.f32 	%f61, %f60, %f59;
	st.global.f32 	[%rd3], %f61;
	add.s64 	%rd25, %rd24, %rd13;
	ld.global.f32 	%f62, [%rd25];
	add.f32 	%f63, %f62, %f61;
	st.global.f32 	[%rd3], %f63;
	add.s64 	%rd26, %rd25, %rd13;
	ld.global.f32 	%f64, [%rd26];
	add.f32 	%f65, %f64, %f63;
	st.global.f32 	[%rd3], %f65;
	add.s64 	%rd27, %rd26, %rd13;
	ld.global.f32 	%f66, [%rd27];
	add.f32 	%f67, %f66, %f65;
	st.global.f32 	[%rd3], %f67;
	add.s64 	%rd28, %rd27, %rd13;
	ld.global.f32 	%f68, [%rd28];
	add.f32 	%f219, %f68, %f67;
	st.global.f32 	[%rd3], %f219;
	add.s32 	%r122, %r122, 16;
	add.s32 	%r121, %r121, %r7;
	setp.ne.s32 	%p4, %r122, 0;
	@%p4 bra 	$L__BB0_5;
$L__BB0_6:
	setp.eq.s32 	%p5, %r4, 0;
	@%p5 bra 	$L__BB0_15;
	and.b32  	%r13, %r69, 7;
	setp.lt.u32 	%p6, %r4, 8;
	@%p6 bra 	$L__BB0_9;
	mad.lo.s32 	%r74, %r124, %r70, %r3;
	mul.wide.s32 	%rd29, %r74, 4;
	add.s64 	%rd30, %rd2, %rd29;
	ld.global.f32 	%f69, [%rd30];
	add.f32 	%f70, %f69, %f219;
	st.global.f32 	[%rd3], %f70;
	mul.wide.s32 	%rd31, %r70, 4;
	add.s64 	%rd32, %rd30, %rd31;
	ld.global.f32 	%f71, [%rd32];
	add.f32 	%f72, %f71, %f70;
	st.global.f32 	[%rd3], %f72;
	add.s64 	%rd33, %rd32, %rd31;
	ld.global.f32 	%f73, [%rd33];
	add.f32 	%f74, %f73, %f72;
	st.global.f32 	[%rd3], %f74;
	add.s64 	%rd34, %rd33, %rd31;
	ld.global.f32 	%f75, [%rd34];
	add.f32 	%f76, %f75, %f74;
	st.global.f32 	[%rd3], %f76;
	add.s64 	%rd35, %rd34, %rd31;
	ld.global.f32 	%f77, [%rd35];
	add.f32 	%f78, %f77, %f76;
	st.global.f32 	[%rd3], %f78;
	add.s64 	%rd36, %rd35, %rd31;
	ld.global.f32 	%f79, [%rd36];
	add.f32 	%f80, %f79, %f78;
	st.global.f32 	[%rd3], %f80;
	add.s64 	%rd37, %rd36, %rd31;
	ld.global.f32 	%f81, [%rd37];
	add.f32 	%f82, %f81, %f80;
	st.global.f32 	[%rd3], %f82;
	add.s64 	%rd38, %rd37, %rd31;
	ld.global.f32 	%f83, [%rd38];
	add.f32 	%f219, %f83, %f82;
	st.global.f32 	[%rd3], %f219;
	add.s32 	%r124, %r124, 8;
$L__BB0_9:
	setp.eq.s32 	%p7, %r13, 0;
	@%p7 bra 	$L__BB0_15;
	and.b32  	%r16, %r69, 3;
	setp.lt.u32 	%p8, %r13, 4;
	@%p8 bra 	$L__BB0_12;
	mad.lo.s32 	%r75, %r124, %r70, %r3;
	mul.wide.s32 	%rd39, %r75, 4;
	add.s64 	%rd40, %rd2, %rd39;
	ld.global.f32 	%f84, [%rd40];
	add.f32 	%f85, %f84, %f219;
	st.global.f32 	[%rd3], %f85;
	mul.wide.s32 	%rd41, %r70, 4;
	add.s64 	%rd42, %rd40, %rd41;
	ld.global.f32 	%f86, [%rd42];
	add.f32 	%f87, %f86, %f85;
	st.global.f32 	[%rd3], %f87;
	add.s64 	%rd43, %rd42, %rd41;
	ld.global.f32 	%f88, [%rd43];
	add.f32 	%f89, %f88, %f87;
	st.global.f32 	[%rd3], %f89;
	add.s64 	%rd44, %rd43, %rd41;
	ld.global.f32 	%f90, [%rd44];
	add.f32 	%f219, %f90, %f89;
	st.global.f32 	[%rd3], %f219;
	add.s32 	%r124, %r124, 4;
$L__BB0_12:
	setp.eq.s32 	%p9, %r16, 0;
	@%p9 bra 	$L__BB0_15;
	mad.lo.s32 	%r127, %r124, %r70, %r3;
	neg.s32 	%r126, %r16;
$L__BB0_14:
	.pragma "nounroll";
	mul.wide.s32 	%rd45, %r127, 4;
	add.s64 	%rd46, %rd2, %rd45;
	ld.global.f32 	%f91, [%rd46];
	add.f32 	%f219, %f91, %f219;
	st.global.f32 	[%rd3], %f219;
	add.s32 	%r127, %r127, %r70;
	add.s32 	%r126, %r126, 1;
	setp.ne.s32 	%p10, %r126, 0;
	@%p10 bra 	$L__BB0_14;
$L__BB0_15:
	setp.gt.s32 	%p11, %r69, 0;
	cvt.rn.f32.s32 	%f13, %r69;
	div.rn.f32 	%f92, %f219, %f13;
	st.global.f32 	[%rd3], %f92;
	bar.sync 	0;
	cvta.to.global.u64 	%rd47, %rd6;
	add.s64 	%rd4, %rd47, %rd10;
	@%p11 bra 	$L__BB0_17;
	ld.global.f32 	%f221, [%rd4];
	bra.uni 	$L__BB0_24;
$L__BB0_17:
	neg.s32 	%r129, %r69;
	mov.u32 	%r128, %r3;
$L__BB0_18:
	mul.wide.s32 	%rd49, %r128, 4;
	add.s64 	%rd50, %rd2, %rd49;
	ld.global.f32 	%f94, [%rd50];
	ld.global.f32 	%f95, [%rd3];
	sub.f32 	%f15, %f94, %f95;
	abs.f32 	%f16, %f15;
	setp.eq.f32 	%p12, %f15, 0f3F800000;
	mov.f32 	%f220, 0f3F800000;
	@%p12 bra 	$L__BB0_23;
	setp.num.f32 	%p13, %f16, %f16;
	@%p13 bra 	$L__BB0_21;
	mov.f32 	%f151, 0f40000000;
	add.rn.f32 	%f220, %f15, %f151;
	bra.uni 	$L__BB0_23;
$L__BB0_21:
	setp.lt.f32 	%p14, %f16, 0f00800000;
	mul.f32 	%f96, %f16, 0f4B800000;
	selp.f32 	%f97, %f96, %f16, %p14;
	mov.b32 	%r76, %f97;
	add.s32 	%r77, %r76, -1060439283;
	and.b32  	%r78, %r77, -8388608;
	sub.s32 	%r79, %r76, %r78;
	mov.b32 	%f98, %r79;
	cvt.rn.f32.s32 	%f99, %r78;
	selp.f32 	%f100, 0fC1C00000, 0f00000000, %p14;
	fma.rn.f32 	%f101, %f99, 0f34000000, %f100;
	add.f32 	%f102, %f98, 0fBF800000;
	add.f32 	%f103, %f98, 0f3F800000;
	rcp.approx.ftz.f32 	%f104, %f103;
	add.f32 	%f105, %f102, %f102;
	mul.f32 	%f106, %f105, %f104;
	mul.f32 	%f107, %f106, %f106;
	neg.f32 	%f108, %f106;
	sub.f32 	%f109, %f102, %f106;
	add.f32 	%f110, %f109, %f109;
	fma.rn.f32 	%f111, %f108, %f102, %f110;
	mul.rn.f32 	%f112, %f104, %f111;
	fma.rn.f32 	%f113, %f107, 0f3A2C32E4, 0f3B52E7DB;
	fma.rn.f32 	%f114, %f113, %f107, 0f3C93BB73;
	fma.rn.f32 	%f115, %f114, %f107, 0f3DF6384F;
	mul.rn.f32 	%f116, %f115, %f107;
	fma.rn.f32 	%f117, %f106, 0f3FB8AA3B, %f101;
	mul.f32 	%f118, %f116, 0f40400000;
	sub.f32 	%f119, %f101, %f117;
	fma.rn.f32 	%f120, %f106, 0f3FB8AA3B, %f119;
	fma.rn.f32 	%f121, %f112, 0f3FB8AA3B, %f120;
	fma.rn.f32 	%f122, %f106, 0f32A55E34, %f121;
	fma.rn.f32 	%f123, %f118, %f112, %f122;
	fma.rn.f32 	%f124, %f116, %f106, %f123;
	add.rn.f32 	%f125, %f117, %f124;
	mov.f32 	%f126, 0f40000000;
	mul.rn.f32 	%f127, %f125, %f126;
	cvt.rni.f32.f32 	%f128, %f127;
	sub.f32 	%f129, %f127, %f128;
	neg.f32 	%f130, %f127;
	fma.rn.f32 	%f131, %f125, 0f40000000, %f130;
	neg.f32 	%f132, %f117;
	add.rn.f32 	%f133, %f125, %f132;
	neg.f32 	%f134, %f133;
	add.rn.f32 	%f135, %f124, %f134;
	fma.rn.f32 	%f136, %f135, 0f40000000, %f131;
	add.f32 	%f137, %f129, %f136;
	setp.gt.f32 	%p15, %f128, 0f00000000;
	selp.b32 	%r80, 0, -2097152000, %p15;
	setp.neu.f32 	%p16, %f15, 0f00000000;
	setp.neu.f32 	%p17, %f16, 0f7F800000;
	setp.lt.f32 	%p18, %f127, 0f00000000;
	selp.f32 	%f138, 0f00000000, 0f7F800000, %p18;
	abs.f32 	%f139, %f127;
	setp.gt.f32 	%p19, %f139, 0f43180000;
	cvt.rzi.s32.f32 	%r81, %f128;
	shl.b32 	%r82, %r81, 23;
	sub.s32 	%r83, %r82, %r80;
	mov.b32 	%f140, %r83;
	add.s32 	%r84, %r80, 2130706432;
	mov.b32 	%f141, %r84;
	fma.rn.f32 	%f142, %f137, 0f391FCB8E, 0f3AAF85ED;
	fma.rn.f32 	%f143, %f142, %f137, 0f3C1D9856;
	fma.rn.f32 	%f144, %f143, %f137, 0f3D6357BB;
	fma.rn.f32 	%f145, %f144, %f137, 0f3E75FDEC;
	fma.rn.f32 	%f146, %f145, %f137, 0f3F317218;
	fma.rn.f32 	%f147, %f146, %f137, 0f3F800000;
	mul.f32 	%f148, %f147, %f141;
	mul.f32 	%f149, %f148, %f140;
	selp.f32 	%f220, %f138, %f149, %p19;
	and.pred  	%p20, %p16, %p17;
	@%p20 bra 	$L__BB0_23;
	add.f32 	%f150, %f15, %f15;
	mov.b32 	%r85, %f150;
	and.b32  	%r86, %r85, 2147483647;
	mov.b32 	%f220, %r86;
$L__BB0_23:
	ld.global.f32 	%f152, [%rd4];
	add.f32 	%f221, %f220, %f152;
	st.global.f32 	[%rd4], %f221;
	add.s32 	%r129, %r129, 1;
	setp.ne.s32 	%p21, %r129, 0;
	add.s32 	%r128, %r128, %r70;
	@%p21 bra 	$L__BB0_18;
$L__BB0_24:
	setp.lt.s32 	%p22, %r69, 1;
	div.rn.f32 	%f153, %f221, %f13;
	st.global.f32 	[%rd4], %f153;
	bar.sync 	0;
	@%p22 bra 	$L__BB0_80;
	and.b32  	%r30, %r69, 7;
	setp.lt.u32 	%p23, %r69, 8;
	mov.b32 	%r140, 0;
	@%p23 bra 	$L__BB0_52;
	and.b32  	%r140, %r69, 2147483640;
	neg.s32 	%r138, %r140;
	mad.lo.s32 	%r137, %r70, 7, %r3;
	shl.b32 	%r34, %r70, 3;
	mad.lo.s32 	%r136, %r70, 6, %r3;
	mad.lo.s32 	%r135, %r70, 5, %r3;
	shl.b32 	%r88, %r70, 2;
	add.s32 	%r134, %r3, %r88;
	mad.lo.s32 	%r133, %r70, 3, %r3;
	shl.b32 	%r89, %r70, 1;
	add.s32 	%r132, %r3, %r89;
	add.s32 	%r90, %r2, %r70;
	add.s32 	%r130, %r90, %r1;
	mov.u32 	%r131, %r3;
$L__BB0_27:
	.pragma "nounroll";
	ld.global.f32 	%f23, [%rd4];
	setp.neu.f32 	%p24, %f23, 0f00000000;
	@%p24 bra 	$L__BB0_29;
	mul.wide.s32 	%rd54, %r131, 4;
	add.s64 	%rd55, %rd1, %rd54;
	mov.b32 	%r91, 0;
	st.global.u32 	[%rd55], %r91;
	bra.uni 	$L__BB0_30;
$L__BB0_29:
	mul.wide.s32 	%rd51, %r131, 4;
	add.s64 	%rd52, %rd2, %rd51;
	ld.global.f32 	%f154, [%rd52];
	ld.global.f32 	%f155, [%rd3];
	sub.f32 	%f156, %f154, %f155;
	div.rn.f32 	%f157, %f156, %f23;
	add.s64 	%rd53, %rd1, %rd51;
	st.global.f32 	[%rd53], %f157;
$L__BB0_30:
	ld.global.f32 	%f24, [%rd4];
	setp.eq.f32 	%p25, %f24, 0f00000000;
	@%p25 bra 	$L__BB0_32;
	mul.wide.s32 	%rd56, %r130, 4;
	add.s64 	%rd57, %rd2, %rd56;
	ld.global.f32 	%f158, [%rd57];
	ld.global.f32 	%f159, [%rd3];
	sub.f32 	%f160, %f158, %f159;
	div.rn.f32 	%f161, %f160, %f24;
	add.s64 	%rd58, %rd1, %rd56;
	st.global.f32 	[%rd58], %f161;
	bra.uni 	$L__BB0_33;
$L__BB0_32:
	mul.wide.s32 	%rd59, %r130, 4;
	add.s64 	%rd60, %rd1, %rd59;
	mov.b32 	%r92, 0;
	st.global.u32 	[%rd60], %r92;
$L__BB0_33:
	ld.global.f32 	%f25, [%rd4];
	setp.eq.f32 	%p26, %f25, 0f00000000;
	@%p26 bra 	$L__BB0_35;
	mul.wide.s32 	%rd61, %r132, 4;
	add.s64 	%rd62, %rd2, %rd61;
	ld.global.f32 	%f162, [%rd62];
	ld.global.f32 	%f163, [%rd3];
	sub.f32 	%f164, %f162, %f163;
	div.rn.f32 	%f165, %f164, %f25;
	add.s64 	%rd63, %rd1, %rd61;
	st.global.f32 	[%rd63], %f165;
	bra.uni 	$L__BB0_36;
$L__BB0_35:
	mul.wide.s32 	%rd64, %r132, 4;
	add.s64 	%rd65, %rd1, %rd64;
	mov.b32 	%r93, 0;
	st.global.u32 	[%rd65], %r93;
$L__BB0_36:
	ld.global.f32 	%f26, [%rd4];
	setp.eq.f32 	%p27, %f26, 0f00000000;
	@%p27 bra 	$L__BB0_38;
	mul.wide.s32 	%rd66, %r133, 4;
	add.s64 	%rd67, %rd2, %rd66;
	ld.global.f32 	%f166, [%rd67];
	ld.global.f32 	%f167, [%rd3];
	sub.f32 	%f168, %f166, %f167;
	div.rn.f32 	%f169, %f168, %f26;
	add.s64 	%rd68, %rd1, %rd66;
	st.global.f32 	[%rd68], %f169;
	bra.uni 	$L__BB0_39;
$L__BB0_38:
	mul.wide.s32 	%rd69, %r133, 4;
	add.s64 	%rd70, %rd1, %rd69;
	mov.b32 	%r94, 0;
	st.global.u32 	[%rd70], %r94;
$L__BB0_39:
	ld.global.f32 	%f27, [%rd4];
	setp.eq.f32 	%p28, %f27, 0f00000000;
	@%p28 bra 	$L__BB0_41;
	mul.wide.s32 	%rd71, %r134, 4;
	add.s64 	%rd72, %rd2, %rd71;
	ld.global.f32 	%f170, [%rd72];
	ld.global.f32 	%f171, [%rd3];
	sub.f32 	%f172, %f170, %f171;
	div.rn.f32 	%f173, %f172, %f27;
	add.s64 	%rd73, %rd1, %rd71;
	st.global.f32 	[%rd73], %f173;
	bra.uni 	$L__BB0_42;
$L__BB0_41:
	mul.wide.s32 	%rd74, %r134, 4;
	add.s64 	%rd75, %rd1, %rd74;
	mov.b32 	%r95, 0;
	st.global.u32 	[%rd75], %r95;
$L__BB0_42:
	ld.global.f32 	%f28, [%rd4];
	setp.eq.f32 	%p29, %f28, 0f00000000;
	@%p29 bra 	$L__BB0_44;
	mul.wide.s32 	%rd76, %r135, 4;
	add.s64 	%rd77, %rd2, %rd76;
	ld.global.f32 	%f174, [%rd77];
	ld.global.f32 	%f175, [%rd3];
	sub.f32 	%f176, %f174, %f175;
	div.rn.f32 	%f177, %f176, %f28;
	add.s64 	%rd78, %rd1, %rd76;
	st.global.f32 	[%rd78], %f177;
	bra.uni 	$L__BB0_45;
$L__BB0_44:
	mul.wide.s32 	%rd79, %r135, 4;
	add.s64 	%rd80, %rd1, %rd79;
	mov.b32 	%r96, 0;
	st.global.u32 	[%rd80], %r96;
$L__BB0_45:
	ld.global.f32 	%f29, [%rd4];
	setp.eq.f32 	%p30, %f29, 0f00000000;
	@%p30 bra 	$L__BB0_47;
	mul.wide.s32 	%rd81, %r136, 4;
	add.s64 	%rd82, %rd2, %rd81;
	ld.global.f32 	%f178, [%rd82];
	ld.global.f32 	%f179, [%rd3];
	sub.f32 	%f180, %f178, %f179;
	div.rn.f32 	%f181, %f180, %f29;
	add.s64 	%rd83, %rd1, %rd81;
	st.global.f32 	[%rd83], %f181;
	bra.uni 	$L__BB0_48;
$L__BB0_47:
	mul.wide.s32 	%rd84, %r136, 4;
	add.s64 	%rd85, %rd1, %rd84;
	mov.b32 	%r97, 0;
	st.global.u32 	[%rd85], %r97;
$L__BB0_48:
	ld.global.f32 	%f30, [%rd4];
	setp.eq.f32 	%p31, %f30, 0f00000000;
	@%p31 bra 	$L__BB0_50;
	mul.wide.s32 	%rd86, %r137, 4;
	add.s64 	%rd87, %rd2, %rd86;
	ld.global.f32 	%f182, [%rd87];
	ld.global.f32 	%f183, [%rd3];
	sub.f32 	%f184, %f182, %f183;
	div.rn.f32 	%f185, %f184, %f30;
	add.s64 	%rd88, %rd1, %rd86;
	st.global.f32 	[%rd88], %f185;
	bra.uni 	$L__BB0_51;
$L__BB0_50:
	mul.wide.s32 	%rd89, %r137, 4;
	add.s64 	%rd90, %rd1, %rd89;
	mov.b32 	%r98, 0;
	st.global.u32 	[%rd90], %r98;
$L__BB0_51:
	add.s32 	%r138, %r138, 8;
	add.s32 	%r137, %r137, %r34;
	add.s32 	%r136, %r136, %r34;
	add.s32 	%r135, %r135, %r34;
	add.s32 	%r134, %r134, %r34;
	add.s32 	%r133, %r133, %r34;
	add.s32 	%r132, %r132, %r34;
	add.s32 	%r131, %r131, %r34;
	add.s32 	%r130, %r130, %r34;
	setp.ne.s32 	%p32, %r138, 0;
	@%p32 bra 	$L__BB0_27;
$L__BB0_52:
	setp.eq.s32 	%p33, %r30, 0;
	@%p33 bra 	$L__BB0_80;
	and.b32  	%r60, %r69, 3;
	setp.lt.u32 	%p34, %r30, 4;
	@%p34 bra 	$L__BB0_67;
	ld.global.f32 	%f31, [%rd4];
	setp.eq.f32 	%p35, %f31, 0f00000000;
	@%p35 bra 	$L__BB0_56;
	mad.lo.s32 	%r99, %r140, %r70, %r3;
	mul.wide.s32 	%rd91, %r99, 4;
	add.s64 	%rd92, %rd2, %rd91;
	ld.global.f32 	%f186, [%rd92];
	ld.global.f32 	%f187, [%rd3];
	sub.f32 	%f188, %f186, %f187;
	div.rn.f32 	%f189, %f188, %f31;
	add.s64 	%rd93, %rd1, %rd91;
	st.global.f32 	[%rd93], %f189;
	bra.uni 	$L__BB0_57;
$L__BB0_56:
	mad.lo.s32 	%r100, %r140, %r70, %r3;
	mul.wide.s32 	%rd94, %r100, 4;
	add.s64 	%rd95, %rd1, %rd94;
	mov.b32 	%r101, 0;
	st.global.u32 	[%rd95], %r101;
$L__BB0_57:
	add.s32 	%r61, %r140, 1;
	ld.global.f32 	%f32, [%rd4];
	setp.eq.f32 	%p36, %f32, 0f00000000;
	@%p36 bra 	$L__BB0_59;
	mad.lo.s32 	%r102, %r61, %r70, %r3;
	mul.wide.s32 	%rd96, %r102, 4;
	add.s64 	%rd97, %rd2, %rd96;
	ld.global.f32 	%f190, [%rd97];
	ld.global.f32 	%f191, [%rd3];
	sub.f32 	%f192, %f190, %f191;
	div.rn.f32 	%f193, %f192, %f32;
	add.s64 	%rd98, %rd1, %rd96;
	st.global.f32 	[%rd98], %f193;
	bra.uni 	$L__BB0_60;
$L__BB0_59:
	mad.lo.s32 	%r103, %r61, %r70, %r3;
	mul.wide.s32 	%rd99, %r103, 4;
	add.s64 	%rd100, %rd1, %rd99;
	mov.b32 	%r104, 0;
	st.global.u32 	[%rd100], %r104;
$L__BB0_60:
	add.s32 	%r62, %r140, 2;
	ld.global.f32 	%f33, [%rd4];
	setp.eq.f32 	%p37, %f33, 0f00000000;
	@%p37 bra 	$L__BB0_62;
	mad.lo.s32 	%r105, %r62, %r70, %r3;
	mul.wide.s32 	%rd101, %r105, 4;
	add.s64 	%rd102, %rd2, %rd101;
	ld.global.f32 	%f194, [%rd102];
	ld.global.f32 	%f195, [%rd3];
	sub.f32 	%f196, %f194, %f195;
	div.rn.f32 	%f197, %f196, %f33;
	add.s64 	%rd103, %rd1, %rd101;
	st.global.f32 	[%rd103], %f197;
	bra.uni 	$L__BB0_63;
$L__BB0_62:
	mad.lo.s32 	%r106, %r62, %r70, %r3;
	mul.wide.s32 	%rd104, %r106, 4;
	add.s64 	%rd105, %rd1, %rd104;
	mov.b32 	%r107, 0;
	st.global.u32 	[%rd105], %r107;
$L__BB0_63:
	add.s32 	%r63, %r140, 3;
	ld.global.f32 	%f34, [%rd4];
	setp.eq.f32 	%p38, %f34, 0f00000000;
	@%p38 bra 	$L__BB0_65;
	mad.lo.s32 	%r108, %r63, %r70, %r3;
	mul.wide.s32 	%rd106, %r108, 4;
	add.s64 	%rd107, %rd2, %rd106;
	ld.global.f32 	%f198, [%rd107];
	ld.global.f32 	%f199, [%rd3];
	sub.f32 	%f200, %f198, %f199;
	div.rn.f32 	%f201, %f200, %f34;
	add.s64 	%rd108, %rd1, %rd106;
	st.global.f32 	[%rd108], %f201;
	bra.uni 	$L__BB0_66;
$L__BB0_65:
	mad.lo.s32 	%r109, %r63, %r70, %r3;
	mul.wide.s32 	%rd109, %r109, 4;
	add.s64 	%rd110, %rd1, %rd109;
	mov.b32 	%r110, 0;
	st.global.u32 	[%rd110], %r110;
$L__BB0_66:
	add.s32 	%r140, %r140, 4;
$L__BB0_67:
	setp.eq.s32 	%p39, %r60, 0;
	@%p39 bra 	$L__BB0_80;
	setp.eq.s32 	%p40, %r60, 1;
	@%p40 bra 	$L__BB0_76;
	ld.global.f32 	%f35, [%rd4];
	setp.eq.f32 	%p41, %f35, 0f00000000;
	@%p41 bra 	$L__BB0_71;
	mad.lo.s32 	%r111, %r140, %r70, %r3;
	mul.wide.s32 	%rd111, %r111, 4;
	add.s64 	%rd112, %rd2, %rd111;
	ld.global.f32 	%f202, [%rd112];
	ld.global.f32 	%f203, [%rd3];
	sub.f32 	%f204, %f202, %f203;
	div.rn.f32 	%f205, %f204, %f35;
	add.s64 	%rd113, %rd1, %rd111;
	st.global.f32 	[%rd113], %f205;
	bra.uni 	$L__BB0_72;
$L__BB0_71:
	mad.lo.s32 	%r112, %r140, %r70, %r3;
	mul.wide.s32 	%rd114, %r112, 4;
	add.s64 	%rd115, %rd1, %rd114;
	mov.b32 	%r113, 0;
	st.global.u32 	[%rd115], %r113;
$L__BB0_72:
	add.s32 	%r66, %r140, 1;
	ld.global.f32 	%f36, [%rd4];
	setp.eq.f32 	%p42, %f36, 0f00000000;
	@%p42 bra 	$L__BB0_74;
	mad.lo.s32 	%r114, %r66, %r70, %r3;
	mul.wide.s32 	%rd116, %r114, 4;
	add.s64 	%rd117, %rd2, %rd116;
	ld.global.f32 	%f206, [%rd117];
	ld.global.f32 	%f207, [%rd3];
	sub.f32 	%f208, %f206, %f207;
	div.rn.f32 	%f209, %f208, %f36;
	add.s64 	%rd118, %rd1, %rd116;
	st.global.f32 	[%rd118], %f209;
	bra.uni 	$L__BB0_75;
$L__BB0_74:
	mad.lo.s32 	%r115, %r66, %r70, %r3;
	mul.wide.s32 	%rd119, %r115, 4;
	add.s64 	%rd120, %rd1, %rd119;
	mov.b32 	%r116, 0;
	st.global.u32 	[%rd120], %r116;
$L__BB0_75:
	add.s32 	%r140, %r140, 2;
$L__BB0_76:
	and.b32  	%r117, %r69, 1;
	setp.eq.b32 	%p43, %r117, 1;
	not.pred 	%p44, %p43;
	@%p44 bra 	$L__BB0_80;
	ld.global.f32 	%f37, [%rd4];
	setp.eq.f32 	%p45, %f37, 0f00000000;
	@%p45 bra 	$L__BB0_79;
	mad.lo.s32 	%r118, %r140, %r70, %r3;
	mul.wide.s32 	%rd121, %r118, 4;
	add.s64 	%rd122, %rd2, %rd121;
	ld.global.f32 	%f210, [%rd122];
	ld.global.f32 	%f211, [%rd3];
	sub.f32 	%f212, %f210, %f211;
	div.rn.f32 	%f213, %f212, %f37;
	add.s64 	%rd123, %rd1, %rd121;
	st.global.f32 	[%rd123], %f213;
	bra.uni 	$L__BB0_80;
$L__BB0_79:
	mad.lo.s32 	%r119, %r140, %r70, %r3;
	mul.wide.s32 	%rd124, %r119, 4;
	add.s64 	%rd125, %rd1, %rd124;
	mov.b32 	%r120, 0;
	st.global.u32 	[%rd125], %r120;
$L__BB0_80:
	ret;

}


// ===== COMPILED SASS (sm_100) =====

	.target	sm_100

	.elftype	@"ET_EXEC"


//--------------------- .note.nv.tkinfo           --------------------------
	.section	.note.nv.tkinfo,"",@"SHT_NOTE"
	.sectionflags	@"SHF_NOTE_NV_TKINFO"
	.tkinfo
        /*0018*/ 	.word	0x00000002
        /*0030*/ 	.string	""
        /*0030*/ 	.string	"ptxas"
        /*0030*/ 	.string	"Cuda compilation tools, release 13.0, V13.0.88"
        /*0030*/ 	.string	"Build cuda_13.0.r13.0/compiler.36424714_0"
        /*0030*/ 	.string	"-arch sm_100 -m 64 "



//--------------------- .note.nv.cuinfo           --------------------------
	.section	.note.nv.cuinfo,"",@"SHT_NOTE"
	.sectionflags	@"SHF_NOTE_NV_CUINFO"
        /*0018*/ 	.short	0x0002
        /*001a*/ 	.short	0x0064
        /*001c*/ 	.short	0x0082
	.zero		2


//--------------------- .nv.info                  --------------------------
	.section	.nv.info,"",@"SHT_CUDA_INFO"
	.align	4


	//----- nvinfo : EIATTR_REGCOUNT
	.align		4
        /*0000*/ 	.byte	0x04, 0x2f
        /*0002*/ 	.short	(.L_1 - .L_0)
	.align		4
.L_0:
        /*0004*/ 	.word	index@(_Z6colCalPfS_S_S_ii)
        /*0008*/ 	.word	0x0000001f


	//----- nvinfo : EIATTR_FRAME_SIZE
	.align		4
.L_1:
        /*000c*/ 	.byte	0x04, 0x11
        /*000e*/ 	.short	(.L_3 - .L_2)
	.align		4
.L_2:
        /*0010*/ 	.word	index@($__internal_0_$__cuda_sm3x_div_rn_noftz_f32_slowpath)
        /*0014*/ 	.word	0x00000000


	//----- nvinfo : EIATTR_FRAME_SIZE
	.align		4
.L_3:
        /*0018*/ 	.byte	0x04, 0x11
        /*001a*/ 	.short	(.L_5 - .L_4)
	.align		4
.L_4:
        /*001c*/ 	.word	index@(_Z6colCalPfS_S_S_ii)
        /*0020*/ 	.word	0x00000000


	//----- nvinfo : EIATTR_MIN_STACK_SIZE
	.align		4
.L_5:
        /*0024*/ 	.byte	0x04, 0x12
        /*0026*/ 	.short	(.L_7 - .L_6)
	.align		4
.L_6:
        /*0028*/ 	.word	index@(_Z6colCalPfS_S_S_ii)
        /*002c*/ 	.word	0x00000000
.L_7:


//--------------------- .nv.compat                --------------------------
	.section	.nv.compat,"",@"SHT_CUDA_COMPAT_INFO"
	.align	4
        /*0000*/ 	.byte	0x02, 0x09, 0x00, 0x00, 0x02, 0x02, 0x01, 0x00, 0x02, 0x05, 0x05, 0x00, 0x03, 0x07, 0x01, 0x01
        /*0010*/ 	.byte	0x02, 0x03, 0x00, 0x00, 0x02, 0x06, 0x01, 0x00, 0x04, 0x0b, 0x08, 0x00, 0x01, 0x00, 0x00, 0x00
        /*0020*/ 	.byte	0x00, 0x00, 0x00, 0x00


//--------------------- .nv.info._Z6colCalPfS_S_S_ii --------------------------
	.section	.nv.info._Z6colCalPfS_S_S_ii,"",@"SHT_CUDA_INFO"
	.sectionflags	@""
	.align	4


	//----- nvinfo : EIATTR_CUDA_API_VERSION
	.align		4
        /*0000*/ 	.byte	0x04, 0x37
        /*0002*/ 	.short	(.L_9 - .L_8)
.L_8:
        /*0004*/ 	.word	0x00000082


	//----- nvinfo : EIATTR_KPARAM_INFO
	.align		4
.L_9:
        /*0008*/ 	.byte	0x04, 0x17
        /*000a*/ 	.short	(.L_11 - .L_10)
.L_10:
        /*000c*/ 	.word	0x00000000
        /*0010*/ 	.short	0x0005
        /*0012*/ 	.short	0x0024
        /*0014*/ 	.byte	0x00, 0xf0, 0x11, 0x00


	//----- nvinfo : EIATTR_KPARAM_INFO
	.align		4
.L_11:
        /*0018*/ 	.byte	0x04, 0x17
        /*001a*/ 	.short	(.L_13 - .L_12)
.L_12:
        /*001c*/ 	.word	0x00000000
        /*0020*/ 	.short	0x0004
        /*0022*/ 	.short	0x0020
        /*0024*/ 	.byte	0x00, 0xf0, 0x11, 0x00


	//----- nvinfo : EIATTR_KPARAM_INFO
	.align		4
.L_13:
        /*0028*/ 	.byte	0x04, 0x17
        /*002a*/ 	.short	(.L_15 - .L_14)
.L_14:
        /*002c*/ 	.word	0x00000000
        /*0030*/ 	.short	0x0003
        /*0032*/ 	.short	0x0018
        /*0034*/ 	.byte	0x00, 0xf5, 0x21, 0x00


	//----- nvinfo : EIATTR_KPARAM_INFO
	.align		4
.L_15:
        /*0038*/ 	.byte	0x04, 0x17
        /*003a*/ 	.short	(.L_17 - .L_16)
.L_16:
        /*003c*/ 	.word	0x00000000
        /*0040*/ 	.short	0x0002
        /*0042*/ 	.short	0x0010
        /*0044*/ 	.byte	0x00, 0xf5, 0x21, 0x00


	//----- nvinfo : EIATTR_KPARAM_INFO
	.align		4
.L_17:
        /*0048*/ 	.byte	0x04, 0x17
        /*004a*/ 	.short	(.L_19 - .L_18)
.L_18:
        /*004c*/ 	.word	0x00000000
        /*0050*/ 	.short	0x0001
        /*0052*/ 	.short	0x0008
        /*0054*/ 	.byte	0x00, 0xf5, 0x21, 0x00


	//----- nvinfo : EIATTR_KPARAM_INFO
	.align		4
.L_19:
        /*0058*/ 	.byte	0x04, 0x17
        /*005a*/ 	.short	(.L_21 - .L_20)
.L_20:
        /*005c*/ 	.word	0x00000000
        /*0060*/ 	.short	0x0000
        /*0062*/ 	.short	0x0000
        /*0064*/ 	.byte	0x00, 0xf5, 0x21, 0x00


	//----- nvinfo : EIATTR_SPARSE_MMA_MASK
	.align		4
.L_21:
        /*0068*/ 	.byte	0x03, 0x50
        /*006a*/ 	.short	0x0000


	//----- nvinfo : EIATTR_MAXREG_COUNT
	.align		4
        /*006c*/ 	.byte	0x03, 0x1b
        /*006e*/ 	.short	0x00ff


	//----- nvinfo : EIATTR_NUM_BARRIERS
	.align		4
        /*0070*/ 	.byte	0x02, 0x4c
        /*0072*/ 	.byte	0x01
	.zero		1


	//----- nvinfo : EIATTR_MERCURY_ISA_VERSION
	.align		4
        /*0074*/ 	.byte	0x03, 0x5f
        /*0076*/ 	.short	0x0101


	//----- nvinfo : EIATTR_VRC_CTA_INIT_COUNT
	.align		4
        /*0078*/ 	.byte	0x02, 0x4a
	.zero		1
	.zero		1


	//----- nvinfo : EIATTR_EXIT_INSTR_OFFSETS
	.align		4
        /*007c*/ 	.byte	0x04, 0x1c
        /*007e*/ 	.short	(.L_23 - .L_22)


	//   ....[0]....
.L_22:
        /*0080*/ 	.word	0x00000080


	//   ....[1]....
        /*0084*/ 	.word	0x000012c0


	//   ....[2]....
        /*0088*/ 	.word	0x00002330


	//   ....[3]....
        /*008c*/ 	.word	0x00002ca0


	//   ....[4]....
        /*0090*/ 	.word	0x00003190


	//   ....[5]....
        /*0094*/ 	.word	0x00003340


	//   ....[6]....
        /*0098*/ 	.word	0x000033a0


	//----- nvinfo : EIATTR_CRS_STACK_SIZE
	.align		4
.L_23:
        /*009c*/ 	.byte	0x04, 0x1e
        /*009e*/ 	.short	(.L_25 - .L_24)
.L_24:
        /*00a0*/ 	.word	0x00000000


	//----- nvinfo : EIATTR_CBANK_PARAM_SIZE
	.align		4
.L_25:
        /*00a4*/ 	.byte	0x03, 0x19
        /*00a6*/ 	.short	0x0028


	//----- nvinfo : EIATTR_PARAM_CBANK
	.align		4
        /*00a8*/ 	.byte	0x04, 0x0a
        /*00aa*/ 	.short	(.L_27 - .L_26)
	.align		4
.L_26:
        /*00ac*/ 	.word	index@(.nv.constant0._Z6colCalPfS_S_S_ii)
        /*00b0*/ 	.short	0x0380
        /*00b2*/ 	.short	0x0028


	//----- nvinfo : EIATTR_SW_WAR
	.align		4
.L_27:
        /*00b4*/ 	.byte	0x04, 0x36
        /*00b6*/ 	.short	(.L_29 - .L_28)
.L_28:
        /*00b8*/ 	.word	0x00000008
.L_29:


//--------------------- .nv.callgraph             --------------------------
	.section	.nv.callgraph,"",@"SHT_CUDA_CALLGRAPH"
	.align	4
	.sectionentsize	8
	.align		4
        /*0000*/ 	.word	0x00000000
	.align		4
        /*0004*/ 	.word	0xffffffff
	.align		4
        /*0008*/ 	.word	0x00000000
	.align		4
        /*000c*/ 	.word	0xfffffffe
	.align		4
        /*0010*/ 	.word	0x00000000
	.align		4
        /*0014*/ 	.word	0xfffffffd
	.align		4
        /*0018*/ 	.word	0x00000000
	.align		4
        /*001c*/ 	.word	0xfffffffc


//--------------------- .text._Z6colCalPfS_S_S_ii --------------------------
	.section	.text._Z6colCalPfS_S_S_ii,"ax",@progbits
	.align	128
        .global         _Z6colCalPfS_S_S_ii
        .type           _Z6colCalPfS_S_S_ii,@function
        .size           _Z6colCalPfS_S_S_ii,(.L_x_104 - _Z6colCalPfS_S_S_ii)
        .other          _Z6colCalPfS_S_S_ii,@"STO_CUDA_ENTRY STV_DEFAULT"
_Z6colCalPfS_S_S_ii:
.text._Z6colCalPfS_S_S_ii:
[----:B------:R-:W-:Y:S01]  /*0000*/  LDC R1, c[0x0][0x37c] ;  /* 0x0000df00ff017b82 */ /* 0x000fe20000000800 */
[----:B------:R-:W0:Y:S07]  /*0010*/  S2R R19, SR_TID.X ;  /* 0x0000000000137919 */ /* 0x000e2e0000002100 */
[----:B------:R-:W1:Y:S01]  /*0020*/  S2UR UR5, SR_CTAID.X ;  /* 0x00000000000579c3 */ /* 0x000e620000002500 */
[----:B------:R-:W1:Y:S01]  /*0030*/  LDCU UR4, c[0x0][0x360] ;  /* 0x00006c00ff0477ac */ /* 0x000e620008000800 */
[----:B------:R-:W2:Y:S01]  /*0040*/  LDCU UR10, c[0x0][0x3a0] ;  /* 0x00007400ff0a77ac */ /* 0x000ea20008000800 */
[----:B-1----:R-:W-:-:S06]  /*0050*/  UIMAD UR5, UR5, UR4, URZ ;  /* 0x00000004050572a4 */ /* 0x002fcc000f8e02ff */
[----:B0-----:R-:W-:-:S04]  /*0060*/  IADD3 R20, PT, PT, R19, UR5, RZ ;  /* 0x0000000513147c10 */ /* 0x001fc8000fffe0ff */
[----:B--2---:R-:W-:-:S13]  /*0070*/  ISETP.GT.AND P0, PT, R20, UR10, PT ;  /* 0x0000000a14007c0c */ /* 0x004fda000bf04270 */
[----:B------:R-:W-:Y:S05]  /*0080*/  @P0 EXIT ;  /* 0x000000000000094d */ /* 0x000fea0003800000 */
[----:B------:R-:W0:Y:S01]  /*0090*/  LDC.64 R16, c[0x0][0x390] ;  /* 0x0000e400ff107b82 */ /* 0x000e220000000a00 */
[----:B------:R-:W-:Y:S01]  /*00a0*/  UISETP.GT.AND UP0, UPT, UR10, URZ, UPT ;  /* 0x000000ff0a00728c */ /* 0x000fe2000bf04270 */
[----:B------:R-:W1:Y:S01]  /*00b0*/  LDCU.64 UR8, c[0x0][0x358] ;  /* 0x00006b00ff0877ac */ /* 0x000e620008000a00 */
[----:B0-----:R-:W-:-:S07]  /*00c0*/  IMAD.WIDE R16, R20, 0x4, R16 ;  /* 0x0000000414107825 */ /* 0x001fce00078e0210 */
[----:B-1----:R-:W-:Y:S05]  /*00d0*/  BRA.U UP0, `(.L_x_0) ;  /* 0x0000000100087547 */ /* 0x002fea000b800000 */
[----:B------:R0:W5:Y:S01]  /*00e0*/  LDG.E R5, desc[UR8][R16.64] ;  /* 0x0000000810057981 */ /* 0x000162000c1e1900 */
[----:B------:R-:W-:Y:S05]  /*00f0*/  BRA `(.L_x_1) ;  /* 0x0000000800787947 */ /* 0x000fea0003800000 */
.L_x_0:
[----:B------:R0:W5:Y:S01]  /*0100*/  LDG.E R5, desc[UR8][R16.64] ;  /* 0x0000000810057981 */ /* 0x000162000c1e1900 */
[----:B------:R-:W-:Y:S02]  /*0110*/  UISETP.GE.U32.AND UP2, UPT, UR10, 0x10, UPT ;  /* 0x000000100a00788c */ /* 0x000fe4000bf46070 */
[----:B------:R-:W-:Y:S01]  /*0120*/  ULOP3.LUT UR6, UR10, 0xf, URZ, 0xc0, !UPT ;  /* 0x0000000f0a067892 */ /* 0x000fe2000f8ec0ff */
[----:B------:R-:W-:-:S03]  /*0130*/  UMOV UR4, URZ ;  /* 0x000000ff00047c82 */ /* 0x000fc60008000000 */
[----:B------:R-:W-:-:S03]  /*0140*/  UISETP.NE.AND UP1, UPT, UR6, URZ, UPT ;  /* 0x000000ff0600728c */ /* 0x000fc6000bf25270 */
[----:B0-----:R-:W-:Y:S08]  /*0150*/  BRA.U !UP2, `(.L_x_2) ;  /* 0x000000050a247547 */ /* 0x001ff0000b800000 */
[----:B------:R-:W-:Y:S01]  /*0160*/  ULOP3.LUT UR4, UR10, 0x7ffffff0, URZ, 0xc0, !UPT ;  /* 0x7ffffff00a047892 */ /* 0x000fe2000f8ec0ff */
[----:B------:R-:W-:-:S03]  /*0170*/  MOV R0, R20 ;  /* 0x0000001400007202 */ /* 0x000fc60000000f00 */
[----:B------:R-:W-:-:S12]  /*0180*/  UIADD3 UR7, UPT, UPT, -UR4, URZ, URZ ;  /* 0x000000ff04077290 */ /* 0x000fd8000fffe1ff */
.L_x_3:
[----:B0-----:R-:W0:Y:S08]  /*0190*/  LDC.64 R6, c[0x0][0x380] ;  /* 0x0000e000ff067b82 */ /* 0x001e300000000a00 */
[----:B------:R-:W1:Y:S01]  /*01a0*/  LDC R3, c[0x0][0x3a4] ;  /* 0x0000e900ff037b82 */ /* 0x000e620000000800 */
[----:B0-----:R-:W-:-:S05]  /*01b0*/  IMAD.WIDE R6, R0, 0x4, R6 ;  /* 0x0000000400067825 */ /* 0x001fca00078e0206 */
[----:B------:R-:W2:Y:S02]  /*01c0*/  LDG.E R2, desc[UR8][R6.64] ;  /* 0x0000000806027981 */ /* 0x000ea4000c1e1900 */
[----:B--2--5:R-:W-:Y:S01]  /*01d0*/  FADD R11, R2, R5 ;  /* 0x00000005020b7221 */ /* 0x024fe20000000000 */
[----:B-1----:R-:W-:-:S04]  /*01e0*/  IMAD.WIDE R4, R3, 0x4, R6 ;  /* 0x0000000403047825 */ /* 0x002fc800078e0206 */
[----:B------:R0:W-:Y:S04]  /*01f0*/  STG.E desc[UR8][R16.64], R11 ;  /* 0x0000000b10007986 */ /* 0x0001e8000c101908 */
[----:B------:R-:W2:Y:S01]  /*0200*/  LDG.E R2, desc[UR8][R4.64] ;  /* 0x0000000804027981 */ /* 0x000ea2000c1e1900 */
[----:B------:R-:W-:-:S04]  /*0210*/  IMAD.WIDE R8, R3, 0x4, R4 ;  /* 0x0000000403087825 */ /* 0x000fc800078e0204 */
[----:B--2---:R-:W-:-:S05]  /*0220*/  FADD R13, R11, R2 ;  /* 0x000000020b0d7221 */ /* 0x004fca0000000000 */
[----:B------:R1:W-:Y:S04]  /*0230*/  STG.E desc[UR8][R16.64], R13 ;  /* 0x0000000d10007986 */ /* 0x0003e8000c101908 */
[----:B------:R-:W2:Y:S01]  /*0240*/  LDG.E R2, desc[UR8][R8.64] ;  /* 0x0000000808027981 */ /* 0x000ea2000c1e1900 */
[----:B------:R-:W-:-:S04]  /*0250*/  IMAD.WIDE R6, R3, 0x4, R8 ;  /* 0x0000000403067825 */ /* 0x000fc800078e0208 */
[----:B--2---:R-:W-:-:S05]  /*0260*/  FADD R15, R13, R2 ;  /* 0x000000020d0f7221 */ /* 0x004fca0000000000 */
[----:B------:R2:W-:Y:S04]  /*0270*/  STG.E desc[UR8][R16.64], R15 ;  /* 0x0000000f10007986 */ /* 0x0005e8000c101908 */
[----:B------:R-:W3:Y:S01]  /*0280*/  LDG.E R2, desc[UR8][R6.64] ;  /* 0x0000000806027981 */ /* 0x000ee2000c1e1900 */
[----:B0-----:R-:W-:-:S04]  /*0290*/  IMAD.WIDE R10, R3, 0x4, R6 ;  /* 0x00000004030a7825 */ /* 0x001fc800078e0206 */
[----:B---3--:R-:W-:-:S05]  /*02a0*/  FADD R21, R15, R2 ;  /* 0x000000020f157221 */ /* 0x008fca0000000000 */
[----:B------:R0:W-:Y:S04]  /*02b0*/  STG.E desc[UR8][R16.64], R21 ;  /* 0x0000001510007986 */ /* 0x0001e8000c101908 */
[----:B------:R-:W3:Y:S01]  /*02c0*/  LDG.E R2, desc[UR8][R10.64] ;  /* 0x000000080a027981 */ /* 0x000ee2000c1e1900 */
[----:B------:R-:W-:-:S04]  /*02d0*/  IMAD.WIDE R4, R3, 0x4, R10 ;  /* 0x0000000403047825 */ /* 0x000fc800078e020a */
[----:B---3--:R-:W-:-:S05]  /*02e0*/  FADD R23, R21, R2 ;  /* 0x0000000215177221 */ /* 0x008fca0000000000 */
[----:B------:R3:W-:Y:S04]  /*02f0*/  STG.E desc[UR8][R16.64], R23 ;  /* 0x0000001710007986 */ /* 0x0007e8000c101908 */
[----:B------:R-:W1:Y:S01]  /*0300*/  LDG.E R2, desc[UR8][R4.64] ;  /* 0x0000000804027981 */ /* 0x000e62000c1e1900 */
[----:B------:R-:W-:-:S04]  /*0310*/  IMAD.WIDE R8, R3, 0x4, R4 ;  /* 0x0000000403087825 */ /* 0x000fc800078e0204 */
[----:B-1----:R-:W-:-:S05]  /*0320*/  FADD R13, R23, R2 ;  /* 0x00000002170d7221 */ /* 0x002fca0000000000 */
[----:B------:R1:W-:Y:S04]  /*0330*/  STG.E desc[UR8][R16.64], R13 ;  /* 0x0000000d10007986 */ /* 0x0003e8000c101908 */
[----:B------:R-:W2:Y:S01]  /*0340*/  LDG.E R2, desc[UR8][R8.64] ;  /* 0x0000000808027981 */ /* 0x000ea2000c1e1900 */
[----:B------:R-:W-:-:S04]  /*0350*/  IMAD.WIDE R6, R3, 0x4, R8 ;  /* 0x0000000403067825 */ /* 0x000fc800078e0208 */
[----:B--2---:R-:W-:-:S05]  /*0360*/  FADD R15, R13, R2 ;  /* 0x000000020d0f7221 */ /* 0x004fca0000000000 */
[----:B------:R2:W-:Y:S04]  /*0370*/  STG.E desc[UR8][R16.64], R15 ;  /* 0x0000000f10007986 */ /* 0x0005e8000c101908 */
[----:B------:R-:W0:Y:S01]  /*0380*/  LDG.E R2, desc[UR8][R6.64] ;  /* 0x0000000806027981 */ /* 0x000e22000c1e1900 */
[----:B------:R-:W-:-:S04]  /*0390*/  IMAD.WIDE R10, R3, 0x4, R6 ;  /* 0x00000004030a7825 */ /* 0x000fc800078e0206 */
[----:B0-----:R-:W-:-:S05]  /*03a0*/  FADD R21, R15, R2 ;  /* 0x000000020f157221 */ /* 0x001fca0000000000 */
[----:B------:R0:W-:Y:S04]  /*03b0*/  STG.E desc[UR8][R16.64], R21 ;  /* 0x0000001510007986 */ /* 0x0001e8000c101908 */
[----:B------:R-:W3:Y:S01]  /*03c0*/  LDG.E R2, desc[UR8][R10.64] ;  /* 0x000000080a027981 */ /* 0x000ee2000c1e1900 */
[----:B------:R-:W-:-:S04]  /*03d0*/  IMAD.WIDE R4, R3, 0x4, R10 ;  /* 0x0000000403047825 */ /* 0x000fc800078e020a */
[----:B---3--:R-:W-:-:S05]  /*03e0*/  FADD R23, R21, R2 ;  /* 0x0000000215177221 */ /* 0x008fca0000000000 */
[----:B------:R-:W-:Y:S04]  /*03f0*/  STG.E desc[UR8][R16.64], R23 ;  /* 0x0000001710007986 */ /* 0x000fe8000c101908 */
        /* <DEDUP_REMOVED lines=13> */
[----:B-1----:R-:W-:-:S04]  /*04d0*/  IMAD.WIDE R12, R3, 0x4, R10 ;  /* 0x00000004030c7825 */ /* 0x002fc800078e020a */
[----:B---3--:R-:W-:-:S05]  /*04e0*/  FADD R23, R21, R2 ;  /* 0x0000000215177221 */ /* 0x008fca0000000000 */
[----:B------:R0:W-:Y:S04]  /*04f0*/  STG.E desc[UR8][R16.64], R23 ;  /* 0x0000001710007986 */ /* 0x0001e8000c101908 */
[----:B------:R-:W3:Y:S01]  /*0500*/  LDG.E R2, desc[UR8][R12.64] ;  /* 0x000000080c027981 */ /* 0x000ee2000c1e1900 */
[----:B------:R-:W-:-:S04]  /*0510*/  IMAD.WIDE R8, R3, 0x4, R12 ;  /* 0x0000000403087825 */ /* 0x000fc800078e020c */
[----:B---3--:R-:W-:-:S05]  /*0520*/  FADD R25, R23, R2 ;  /* 0x0000000217197221 */ /* 0x008fca0000000000 */
[----:B------:R0:W-:Y:S04]  /*0530*/  STG.E desc[UR8][R16.64], R25 ;  /* 0x0000001910007986 */ /* 0x0001e8000c101908 */
[----:B------:R-:W2:Y:S01]  /*0540*/  LDG.E R2, desc[UR8][R8.64] ;  /* 0x0000000808027981 */ /* 0x000ea2000c1e1900 */
[----:B------:R-:W-:-:S04]  /*0550*/  IMAD.WIDE R6, R3, 0x4, R8 ;  /* 0x0000000403067825 */ /* 0x000fc800078e0208 */
[----:B--2---:R-:W-:-:S05]  /*0560*/  FADD R15, R25, R2 ;  /* 0x00000002190f7221 */ /* 0x004fca0000000000 */
[----:B------:R0:W-:Y:S04]  /*0570*/  STG.E desc[UR8][R16.64], R15 ;  /* 0x0000000f10007986 */ /* 0x0001e8000c101908 */
[----:B------:R-:W2:Y:S01]  /*0580*/  LDG.E R6, desc[UR8][R6.64] ;  /* 0x0000000806067981 */ /* 0x000ea2000c1e1900 */
[----:B------:R-:W-:Y:S01]  /*0590*/  UIADD3 UR7, UPT, UPT, UR7, 0x10, URZ ;  /* 0x0000001007077890 */ /* 0x000fe2000fffe0ff */
[----:B------:R-:W-:-:S03]  /*05a0*/  LEA R0, R3, R0, 0x4 ;  /* 0x0000000003007211 */ /* 0x000fc600078e20ff */
[----:B------:R-:W-:Y:S01]  /*05b0*/  UISETP.NE.AND UP2, UPT, UR7, URZ, UPT ;  /* 0x000000ff0700728c */ /* 0x000fe2000bf45270 */
[----:B--2---:R-:W-:-:S05]  /*05c0*/  FADD R5, R15, R6 ;  /* 0x000000060f057221 */ /* 0x004fca0000000000 */
[----:B------:R0:W-:Y:S03]  /*05d0*/  STG.E desc[UR8][R16.64], R5 ;  /* 0x0000000510007986 */ /* 0x0001e6000c101908 */
[----:B------:R-:W-:Y:S05]  /*05e0*/  BRA.U UP2, `(.L_x_3) ;  /* 0xfffffff902e87547 */ /* 0x000fea000b83ffff */
.L_x_2:
[----:B------:R-:W-:Y:S05]  /*05f0*/  BRA.U !UP1, `(.L_x_1) ;  /* 0x0000000509387547 */ /* 0x000fea000b800000 */
[----:B------:R-:W-:Y:S02]  /*0600*/  UISETP.GE.U32.AND UP1, UPT, UR6, 0x8, UPT ;  /* 0x000000080600788c */ /* 0x000fe4000bf26070 */
[----:B------:R-:W-:-:S04]  /*0610*/  ULOP3.LUT UR7, UR10, 0x7, URZ, 0xc0, !UPT ;  /* 0x000000070a077892 */ /* 0x000fc8000f8ec0ff */
[----:B------:R-:W-:-:S03]  /*0620*/  UISETP.NE.AND UP2, UPT, UR7, URZ, UPT ;  /* 0x000000ff0700728c */ /* 0x000fc6000bf45270 */
[----:B------:R-:W-:Y:S08]  /*0630*/  BRA.U !UP1, `(.L_x_4) ;  /* 0x0000000109907547 */ /* 0x000ff0000b800000 */
[----:B------:R-:W1:Y:S08]  /*0640*/  LDC R3, c[0x0][0x3a4] ;  /* 0x0000e900ff037b82 */ /* 0x000e700000000800 */
[----:B------:R-:W2:Y:S01]  /*0650*/  LDC.64 R6, c[0x0][0x380] ;  /* 0x0000e000ff067b82 */ /* 0x000ea20000000a00 */
[----:B-1----:R-:W-:-:S04]  /*0660*/  IMAD R9, R3, UR4, R20 ;  /* 0x0000000403097c24 */ /* 0x002fc8000f8e0214 */
[----:B--2---:R-:W-:-:S05]  /*0670*/  IMAD.WIDE R6, R9, 0x4, R6 ;  /* 0x0000000409067825 */ /* 0x004fca00078e0206 */
[----:B------:R-:W2:Y:S02]  /*0680*/  LDG.E R0, desc[UR8][R6.64] ;  /* 0x0000000806007981 */ /* 0x000ea4000c1e1900 */
[----:B--2--5:R-:W-:Y:S01]  /*0690*/  FADD R13, R5, R0 ;  /* 0x00000000050d7221 */ /* 0x024fe20000000000 */
[----:B0-----:R-:W-:-:S04]  /*06a0*/  IMAD.WIDE R4, R3, 0x4, R6 ;  /* 0x0000000403047825 */ /* 0x001fc800078e0206 */
        /* <DEDUP_REMOVED lines=10> */
[----:B------:R-:W-:-:S04]  /*0750*/  IMAD.WIDE R6, R3, 0x4, R10 ;  /* 0x0000000403067825 */ /* 0x000fc800078e020a */
[----:B---3--:R-:W-:-:S05]  /*0760*/  FADD R23, R21, R0 ;  /* 0x0000000015177221 */ /* 0x008fca0000000000 */
[----:B------:R2:W-:Y:S04]  /*0770*/  STG.E desc[UR8][R16.64], R23 ;  /* 0x0000001710007986 */ /* 0x0005e8000c101908 */
[----:B------:R-:W3:Y:S01]  /*0780*/  LDG.E R0, desc[UR8][R6.64] ;  /* 0x0000000806007981 */ /* 0x000ee2000c1e1900 */
[----:B0-----:R-:W-:-:S04]  /*0790*/  IMAD.WIDE R12, R3, 0x4, R6 ;  /* 0x00000004030c7825 */ /* 0x001fc800078e0206 */
[----:B---3--:R-:W-:-:S05]  /*07a0*/  FADD R25, R23, R0 ;  /* 0x0000000017197221 */ /* 0x008fca0000000000 */
[----:B------:R2:W-:Y:S04]  /*07b0*/  STG.E desc[UR8][R16.64], R25 ;  /* 0x0000001910007986 */ /* 0x0005e8000c101908 */
[----:B------:R-:W1:Y:S01]  /*07c0*/  LDG.E R0, desc[UR8][R12.64] ;  /* 0x000000080c007981 */ /* 0x000e62000c1e1900 */
[----:B------:R-:W-:-:S04]  /*07d0*/  IMAD.WIDE R8, R3, 0x4, R12 ;  /* 0x0000000403087825 */ /* 0x000fc800078e020c */
[----:B-1----:R-:W-:-:S05]  /*07e0*/  FADD R15, R25, R0 ;  /* 0x00000000190f7221 */ /* 0x002fca0000000000 */
[----:B------:R2:W-:Y:S04]  /*07f0*/  STG.E desc[UR8][R16.64], R15 ;  /* 0x0000000f10007986 */ /* 0x0005e8000c101908 */
[----:B------:R-:W3:Y:S01]  /*0800*/  LDG.E R0, desc[UR8][R8.64] ;  /* 0x0000000808007981 */ /* 0x000ee2000c1e1900 */
[----:B------:R-:W-:-:S04]  /*0810*/  IMAD.WIDE R2, R3, 0x4, R8 ;  /* 0x0000000403027825 */ /* 0x000fc800078e0208 */
[----:B---3--:R-:W-:-:S05]  /*0820*/  FADD R11, R15, R0 ;  /* 0x000000000f0b7221 */ /* 0x008fca0000000000 */
[----:B------:R2:W-:Y:S04]  /*0830*/  STG.E desc[UR8][R16.64], R11 ;  /* 0x0000000b10007986 */ /* 0x0005e8000c101908 */
[----:B------:R-:W3:Y:S01]  /*0840*/  LDG.E R2, desc[UR8][R2.64] ;  /* 0x0000000802027981 */ /* 0x000ee2000c1e1900 */
[----:B------:R-:W-:Y:S01]  /*0850*/  UIADD3 UR4, UPT, UPT, UR4, 0x8, URZ ;  /* 0x0000000804047890 */ /* 0x000fe2000fffe0ff */
[----:B---3--:R-:W-:-:S05]  /*0860*/  FADD R5, R11, R2 ;  /* 0x000000020b057221 */ /* 0x008fca0000000000 */
[----:B------:R2:W-:Y:S06]  /*0870*/  STG.E desc[UR8][R16.64], R5 ;  /* 0x0000000510007986 */ /* 0x0005ec000c101908 */
.L_x_4:
[----:B------:R-:W-:Y:S05]  /*0880*/  BRA.U !UP2, `(.L_x_1) ;  /* 0x000000010a947547 */ /* 0x000fea000b800000 */
[----:B------:R-:W-:Y:S02]  /*0890*/  UISETP.GE.U32.AND UP1, UPT, UR7, 0x4, UPT ;  /* 0x000000040700788c */ /* 0x000fe4000bf26070 */
[----:B------:R-:W-:-:S04]  /*08a0*/  ULOP3.LUT UR6, UR10, 0x3, URZ, 0xc0, !UPT ;  /* 0x000000030a067892 */ /* 0x000fc8000f8ec0ff */
[----:B------:R-:W-:-:S03]  /*08b0*/  UISETP.NE.AND UP2, UPT, UR6, URZ, UPT ;  /* 0x000000ff0600728c */ /* 0x000fc6000bf45270 */
[----:B------:R-:W-:Y:S08]  /*08c0*/  BRA.U !UP1, `(.L_x_5) ;  /* 0x0000000109507547 */ /* 0x000ff0000b800000 */
[----:B--2---:R-:W1:Y:S08]  /*08d0*/  LDC R11, c[0x0][0x3a4] ;  /* 0x0000e900ff0b7b82 */ /* 0x004e700000000800 */
[----:B------:R-:W2:Y:S01]  /*08e0*/  LDC.64 R2, c[0x0][0x380] ;  /* 0x0000e000ff027b82 */ /* 0x000ea20000000a00 */
[----:B-1----:R-:W-:-:S04]  /*08f0*/  IMAD R7, R11, UR4, R20 ;  /* 0x000000040b077c24 */ /* 0x002fc8000f8e0214 */
[----:B--2---:R-:W-:-:S05]  /*0900*/  IMAD.WIDE R2, R7, 0x4, R2 ;  /* 0x0000000407027825 */ /* 0x004fca00078e0202 */
[----:B------:R-:W2:Y:S01]  /*0910*/  LDG.E R0, desc[UR8][R2.64] ;  /* 0x0000000802007981 */ /* 0x000ea2000c1e1900 */
[----:B------:R-:W-:-:S04]  /*0920*/  IMAD.WIDE R6, R11, 0x4, R2 ;  /* 0x000000040b067825 */ /* 0x000fc800078e0202 */
[----:B--2--5:R-:W-:-:S05]  /*0930*/  FADD R13, R5, R0 ;  /* 0x00000000050d7221 */ /* 0x024fca0000000000 */
[----:B------:R1:W-:Y:S04]  /*0940*/  STG.E desc[UR8][R16.64], R13 ;  /* 0x0000000d10007986 */ /* 0x0003e8000c101908 */
[----:B------:R-:W0:Y:S01]  /*0950*/  LDG.E R0, desc[UR8][R6.64] ;  /* 0x0000000806007981 */ /* 0x000e22000c1e1900 */
[----:B------:R-:W-:-:S04]  /*0960*/  IMAD.WIDE R8, R11, 0x4, R6 ;  /* 0x000000040b087825 */ /* 0x000fc800078e0206 */
[----:B0-----:R-:W-:-:S05]  /*0970*/  FADD R15, R13, R0 ;  /* 0x000000000d0f7221 */ /* 0x001fca0000000000 */
[----:B------:R1:W-:Y:S04]  /*0980*/  STG.E desc[UR8][R16.64], R15 ;  /* 0x0000000f10007986 */ /* 0x0003e8000c101908 */
[----:B------:R-:W2:Y:S01]  /*0990*/  LDG.E R0, desc[UR8][R8.64] ;  /* 0x0000000808007981 */ /* 0x000ea2000c1e1900 */
[----:B------:R-:W-:-:S04]  /*09a0*/  IMAD.WIDE R10, R11, 0x4, R8 ;  /* 0x000000040b0a7825 */ /* 0x000fc800078e0208 */
[----:B--2---:R-:W-:-:S05]  /*09b0*/  FADD R21, R15, R0 ;  /* 0x000000000f157221 */ /* 0x004fca0000000000 */
[----:B------:R1:W-:Y:S04]  /*09c0*/  STG.E desc[UR8][R16.64], R21 ;  /* 0x0000001510007986 */ /* 0x0003e8000c101908 */
[----:B------:R-:W2:Y:S01]  /*09d0*/  LDG.E R10, desc[UR8][R10.64] ;  /* 0x000000080a0a7981 */ /* 0x000ea2000c1e1900 */
[----:B------:R-:W-:Y:S01]  /*09e0*/  UIADD3 UR4, UPT, UPT, UR4, 0x4, URZ ;  /* 0x0000000404047890 */ /* 0x000fe2000fffe0ff */
[----:B--2---:R-:W-:-:S05]  /*09f0*/  FADD R5, R21, R10 ;  /* 0x0000000a15057221 */ /* 0x004fca0000000000 */
[----:B------:R1:W-:Y:S06]  /*0a00*/  STG.E desc[UR8][R16.64], R5 ;  /* 0x0000000510007986 */ /* 0x0003ec000c101908 */
.L_x_5:
[----:B------:R-:W-:Y:S05]  /*0a10*/  BRA.U !UP2, `(.L_x_1) ;  /* 0x000000010a307547 */ /* 0x000fea000b800000 */
[----:B------:R-:W3:Y:S01]  /*0a20*/  LDC R0, c[0x0][0x3a4] ;  /* 0x0000e900ff007b82 */ /* 0x000ee20000000800 */
[----:B------:R-:W-:-:S07]  /*0a30*/  UIADD3 UR6, UPT, UPT, -UR6, URZ, URZ ;  /* 0x000000ff06067290 */ /* 0x000fce000fffe1ff */
[----:B------:R-:W4:Y:S01]  /*0a40*/  LDC.64 R6, c[0x0][0x380] ;  /* 0x0000e000ff067b82 */ /* 0x000f220000000a00 */
[----:B---3--:R-:W-:-:S07]  /*0a50*/  IMAD R9, R0, UR4, R20 ;  /* 0x0000000400097c24 */ /* 0x008fce000f8e0214 */
.L_x_6:
[----:B----4-:R-:W-:-:S06]  /*0a60*/  IMAD.WIDE R2, R9, 0x4, R6 ;  /* 0x0000000409027825 */ /* 0x010fcc00078e0206 */
[----:B------:R-:W0:Y:S01]  /*0a70*/  LDG.E R2, desc[UR8][R2.64] ;  /* 0x0000000802027981 */ /* 0x000e22000c1e1900 */
[----:B------:R-:W-:Y:S01]  /*0a80*/  UIADD3 UR6, UPT, UPT, UR6, 0x1, URZ ;  /* 0x0000000106067890 */ /* 0x000fe2000fffe0ff */
[----:B------:R-:W-:-:S03]  /*0a90*/  IADD3 R9, PT, PT, R9, R0, RZ ;  /* 0x0000000009097210 */ /* 0x000fc60007ffe0ff */
[----:B------:R-:W-:Y:S01]  /*0aa0*/  UISETP.NE.AND UP1, UPT, UR6, URZ, UPT ;  /* 0x000000ff0600728c */ /* 0x000fe2000bf25270 */
[----:B0123-5:R-:W-:-:S05]  /*0ab0*/  FADD R5, R2, R5 ;  /* 0x0000000502057221 */ /* 0x02ffca0000000000 */
[----:B------:R3:W-:Y:S03]  /*0ac0*/  STG.E desc[UR8][R16.64], R5 ;  /* 0x0000000510007986 */ /* 0x0007e6000c101908 */
[----:B------:R-:W-:Y:S05]  /*0ad0*/  BRA.U UP1, `(.L_x_6) ;  /* 0xfffffffd01e07547 */ /* 0x000fea000b83ffff */
.L_x_1:
[----:B------:R-:W-:Y:S01]  /*0ae0*/  I2FP.F32.S32 R4, UR10 ;  /* 0x0000000a00047c45 */ /* 0x000fe20008201400 */
[----:B------:R-:W-:Y:S03]  /*0af0*/  BSSY.RECONVERGENT B2, `(.L_x_7) ;  /* 0x000000d000027945 */ /* 0x000fe60003800200 */
[----:B------:R-:W4:Y:S08]  /*0b00*/  MUFU.RCP R3, R4 ;  /* 0x0000000400037308 */ /* 0x000f300000001000 */
[----:B-----5:R-:W1:Y:S01]  /*0b10*/  FCHK P0, R5, R4 ;  /* 0x0000000405007302 */ /* 0x020e620000000000 */
[----:B----4-:R-:W-:-:S04]  /*0b20*/  FFMA R0, -R4, R3, 1 ;  /* 0x3f80000004007423 */ /* 0x010fc80000000103 */
[----:B------:R-:W-:-:S04]  /*0b30*/  FFMA R0, R3, R0, R3 ;  /* 0x0000000003007223 */ /* 0x000fc80000000003 */
[----:B------:R-:W-:-:S04]  /*0b40*/  FFMA R3, R0, R5, RZ ;  /* 0x0000000500037223 */ /* 0x000fc800000000ff */
[----:B------:R-:W-:-:S04]  /*0b50*/  FFMA R2, -R4, R3, R5 ;  /* 0x0000000304027223 */ /* 0x000fc80000000105 */
[----:B------:R-:W-:Y:S01]  /*0b60*/  FFMA R0, R0, R2, R3 ;  /* 0x0000000200007223 */ /* 0x000fe20000000003 */
[----:B-1----:R-:W-:Y:S06]  /*0b70*/  @!P0 BRA `(.L_x_8) ;  /* 0x0000000000108947 */ /* 0x002fec0003800000 */
[----:B------:R-:W-:Y:S02]  /*0b80*/  MOV R3, R5 ;  /* 0x0000000500037202 */ /* 0x000fe40000000f00 */
[----:B------:R-:W-:Y:S02]  /*0b90*/  MOV R0, R4 ;  /* 0x0000000400007202 */ /* 0x000fe40000000f00 */
[----:B------:R-:W-:-:S07]  /*0ba0*/  MOV R22, 0xbc0 ;  /* 0x00000bc000167802 */ /* 0x000fce0000000f00 */
[----:B0-23--:R-:W-:Y:S05]  /*0bb0*/  CALL.REL.NOINC `($__internal_0_$__cuda_sm3x_div_rn_noftz_f32_slowpath) ;  /* 0x0000002400fc7944 */ /* 0x00dfea0003c00000 */
.L_x_8:
[----:B------:R-:W-:Y:S05]  /*0bc0*/  BSYNC.RECONVERGENT B2 ;  /* 0x0000000000027941 */ /* 0x000fea0003800200 */
.L_x_7:
[----:B0-2---:R-:W0:Y:S01]  /*0bd0*/  LDC.64 R14, c[0x0][0x398] ;  /* 0x0000e600ff0e7b82 */ /* 0x005e220000000a00 */
[----:B------:R1:W-:Y:S01]  /*0be0*/  STG.E desc[UR8][R16.64], R0 ;  /* 0x0000000010007986 */ /* 0x0003e2000c101908 */
[----:B0-----:R-:W-:-:S06]  /*0bf0*/  IMAD.WIDE R14, R20, 0x4, R14 ;  /* 0x00000004140e7825 */ /* 0x001fcc00078e020e */
[----:B------:R-:W-:Y:S06]  /*0c00*/  BAR.SYNC.DEFER_BLOCKING 0x0 ;  /* 0x0000000000007b1d */ /* 0x000fec0000010000 */
[----:B-1----:R-:W-:Y:S05]  /*0c10*/  BRA.U UP0, `(.L_x_9) ;  /* 0x0000000100087547 */ /* 0x002fea000b800000 */
[----:B------:R0:W5:Y:S01]  /*0c20*/  LDG.E R3, desc[UR8][R14.64] ;  /* 0x000000080e037981 */ /* 0x000162000c1e1900 */
[----:B------:R-:W-:Y:S05]  /*0c30*/  BRA `(.L_x_10) ;  /* 0x00000004005c7947 */ /* 0x000fea0003800000 */
.L_x_9:
[----:B------:R-:W0:Y:S01]  /*0c40*/  LDC.64 R2, c[0x0][0x380] ;  /* 0x0000e000ff027b82 */ /* 0x000e220000000a00 */
[----:B------:R-:W1:Y:S01]  /*0c50*/  LDCU UR4, c[0x0][0x3a0] ;  /* 0x00007400ff0477ac */ /* 0x000e620008000800 */
[----:B---3--:R-:W-:Y:S01]  /*0c60*/  MOV R5, R20 ;  /* 0x0000001400057202 */ /* 0x008fe20000000f00 */
[----:B------:R-:W2:Y:S01]  /*0c70*/  LDCU UR6, c[0x0][0x3a4] ;  /* 0x00007480ff0677ac */ /* 0x000ea20008000800 */
[----:B-1----:R-:W-:-:S12]  /*0c80*/  UIADD3 UR4, UPT, UPT, -UR4, URZ, URZ ;  /* 0x000000ff04047290 */ /* 0x002fd8000fffe1ff */
.L_x_13:
[----:B0-----:R-:W-:Y:S01]  /*0c90*/  IMAD.WIDE R8, R5, 0x4, R2 ;  /* 0x0000000405087825 */ /* 0x001fe200078e0202 */
[----:B-1----:R-:W3:Y:S04]  /*0ca0*/  LDG.E R7, desc[UR8][R16.64] ;  /* 0x0000000810077981 */ /* 0x002ee8000c1e1900 */
[----:B------:R-:W3:Y:S04]  /*0cb0*/  LDG.E R6, desc[UR8][R8.64] ;  /* 0x0000000808067981 */ /* 0x000ee8000c1e1900 */
[----:B------:R0:W5:Y:S01]  /*0cc0*/  LDG.E R0, desc[UR8][R14.64] ;  /* 0x000000080e007981 */ /* 0x000162000c1e1900 */
[----:B------:R-:W-:Y:S01]  /*0cd0*/  BSSY.RECONVERGENT B0, `(.L_x_11) ;  /* 0x0000046000007945 */ /* 0x000fe20003800200 */
[----:B---3--:R-:W-:Y:S01]  /*0ce0*/  FADD R6, R6, -R7 ;  /* 0x8000000706067221 */ /* 0x008fe20000000000 */
[----:B------:R-:W-:-:S04]  /*0cf0*/  HFMA2 R7, -RZ, RZ, 1.875, 0 ;  /* 0x3f800000ff077431 */ /* 0x000fc800000001ff */
[----:B------:R-:W-:-:S13]  /*0d00*/  FSETP.NEU.AND P0, PT, R6, 1, PT ;  /* 0x3f8000000600780b */ /* 0x000fda0003f0d000 */
[----:B0-----:R-:W-:Y:S05]  /*0d10*/  @!P0 BRA `(.L_x_12) ;  /* 0x0000000400048947 */ /* 0x001fea0003800000 */
[----:B------:R-:W-:-:S13]  /*0d20*/  FSETP.NAN.AND P0, PT, |R6|, |R6|, PT ;  /* 0x400000060600720b */ /* 0x000fda0003f08200 */
[----:B------:R-:W-:Y:S01]  /*0d30*/  @P0 FADD R7, R6, 2 ;  /* 0x4000000006070421 */ /* 0x000fe20000000000 */
[----:B------:R-:W-:Y:S06]  /*0d40*/  @P0 BRA `(.L_x_12) ;  /* 0x0000000000f80947 */ /* 0x000fec0003800000 */
[C---:B------:R-:W-:Y:S01]  /*0d50*/  FMUL R7, |R6|.reuse, 16777216 ;  /* 0x4b80000006077820 */ /* 0x040fe20000400200 */
[C---:B------:R-:W-:Y:S02]  /*0d60*/  FSETP.GEU.AND P0, PT, |R6|.reuse, 1.175494350822287508e-38, PT ;  /* 0x008000000600780b */ /* 0x040fe40003f0e200 */
[----:B------:R-:W-:Y:S02]  /*0d70*/  MOV R18, 0x3a2c32e4 ;  /* 0x3a2c32e400127802 */ /* 0x000fe40000000f00 */
[----:B------:R-:W-:Y:S02]  /*0d80*/  FSEL R7, R7, |R6|, !P0 ;  /* 0x4000000607077208 */ /* 0x000fe40004000000 */
[----:B------:R-:W-:Y:S02]  /*0d90*/  FSEL R11, RZ, -24, P0 ;  /* 0xc1c00000ff0b7808 */ /* 0x000fe40000000000 */
[----:B------:R-:W-:Y:S02]  /*0da0*/  IADD3 R8, PT, PT, R7, -0x3f3504f3, RZ ;  /* 0xc0cafb0d07087810 */ /* 0x000fe40007ffe0ff */
[----:B------:R-:W-:-:S02]  /*0db0*/  FSETP.NEU.AND P0, PT, |R6|, +INF , PT ;  /* 0x7f8000000600780b */ /* 0x000fc40003f0d200 */
[----:B------:R-:W-:Y:S02]  /*0dc0*/  LOP3.LUT R8, R8, 0xff800000, RZ, 0xc0, !PT ;  /* 0xff80000008087812 */ /* 0x000fe400078ec0ff */
[----:B------:R-:W-:Y:S02]  /*0dd0*/  FSETP.NEU.AND P0, PT, R6, RZ, P0 ;  /* 0x000000ff0600720b */ /* 0x000fe4000070d000 */
[-C--:B------:R-:W-:Y:S02]  /*0de0*/  IADD3 R7, PT, PT, R7, -R8.reuse, RZ ;  /* 0x8000000807077210 */ /* 0x080fe40007ffe0ff */
[----:B------:R-:W-:-:S03]  /*0df0*/  I2FP.F32.S32 R8, R8 ;  /* 0x0000000800087245 */ /* 0x000fc60000201400 */
[C---:B------:R-:W-:Y:S01]  /*0e00*/  FADD R9, R7.reuse, 1 ;  /* 0x3f80000007097421 */ /* 0x040fe20000000000 */
[----:B------:R-:W-:-:S04]  /*0e10*/  FADD R12, R7, -1 ;  /* 0xbf800000070c7421 */ /* 0x000fc80000000000 */
[----:B------:R-:W-:Y:S01]  /*0e20*/  FADD R10, R12, R12 ;  /* 0x0000000c0c0a7221 */ /* 0x000fe20000000000 */
[----:B------:R-:W0:Y:S01]  /*0e30*/  MUFU.RCP R9, R9 ;  /* 0x0000000900097308 */ /* 0x000e220000001000 */
[----:B------:R-:W-:Y:S02]  /*0e40*/  @!P0 FADD R6, R6, R6 ;  /* 0x0000000606068221 */ /* 0x000fe40000000000 */
[----:B0-----:R-:W-:Y:S01]  /*0e50*/  FMUL R7, R9, R10 ;  /* 0x0000000a09077220 */ /* 0x001fe20000400000 */
[----:B------:R-:W-:-:S03]  /*0e60*/  FFMA R10, R8, 1.1920928955078125e-07, R11 ;  /* 0x34000000080a7823 */ /* 0x000fc6000000000b */
[----:B------:R-:W-:Y:S01]  /*0e70*/  FADD R13, R12, -R7 ;  /* 0x800000070c0d7221 */ /* 0x000fe20000000000 */
[CC--:B------:R-:W-:Y:S01]  /*0e80*/  FMUL R11, R7.reuse, R7.reuse ;  /* 0x00000007070b7220 */ /* 0x0c0fe20000400000 */
[----:B------:R-:W-:Y:S02]  /*0e90*/  FFMA R8, R7, 1.4426950216293334961, R10 ;  /* 0x3fb8aa3b07087823 */ /* 0x000fe4000000000a */
[----:B------:R-:W-:Y:S01]  /*0ea0*/  FADD R13, R13, R13 ;  /* 0x0000000d0d0d7221 */ /* 0x000fe20000000000 */
[C---:B------:R-:W-:Y:S01]  /*0eb0*/  FFMA R18, R11.reuse, R18, 0.0032181653659790754318 ;  /* 0x3b52e7db0b127423 */ /* 0x040fe20000000012 */
[----:B------:R-:W-:Y:S02]  /*0ec0*/  FADD R10, R10, -R8 ;  /* 0x800000080a0a7221 */ /* 0x000fe40000000000 */
[----:B------:R-:W-:Y:S01]  /*0ed0*/  FFMA R12, R12, -R7, R13 ;  /* 0x800000070c0c7223 */ /* 0x000fe2000000000d */
[----:B------:R-:W-:Y:S01]  /*0ee0*/  FFMA R18, R11, R18, 0.018033718690276145935 ;  /* 0x3c93bb730b127423 */ /* 0x000fe20000000012 */
[----:B------:R-:W-:-:S02]  /*0ef0*/  FFMA R13, R7, 1.4426950216293334961, R10 ;  /* 0x3fb8aa3b070d7823 */ /* 0x000fc4000000000a */
[----:B------:R-:W-:Y:S01]  /*0f00*/  FMUL R12, R9, R12 ;  /* 0x0000000c090c7220 */ /* 0x000fe20000400000 */
[----:B------:R-:W-:-:S03]  /*0f10*/  FFMA R18, R11, R18, 0.12022458761930465698 ;  /* 0x3df6384f0b127423 */ /* 0x000fc60000000012 */
[----:B------:R-:W-:Y:S01]  /*0f20*/  FFMA R10, R12, 1.4426950216293334961, R13 ;  /* 0x3fb8aa3b0c0a7823 */ /* 0x000fe2000000000d */
[----:B------:R-:W-:-:S03]  /*0f30*/  FMUL R18, R11, R18 ;  /* 0x000000120b127220 */ /* 0x000fc60000400000 */
[----:B------:R-:W-:Y:S01]  /*0f40*/  FFMA R11, R7, 1.9251366722983220825e-08, R10 ;  /* 0x32a55e34070b7823 */ /* 0x000fe2000000000a */
[----:B------:R-:W-:-:S04]  /*0f50*/  FMUL R9, R18, 3 ;  /* 0x4040000012097820 */ /* 0x000fc80000400000 */
[----:B------:R-:W-:Y:S01]  /*0f60*/  FFMA R9, R12, R9, R11 ;  /* 0x000000090c097223 */ /* 0x000fe2000000000b */
[----:B------:R-:W-:-:S03]  /*0f70*/  HFMA2 R11, -RZ, RZ, 0.64013671875, -15.109375 ;  /* 0x391fcb8eff0b7431 */ /* 0x000fc600000001ff */
[----:B------:R-:W-:-:S04]  /*0f80*/  FFMA R9, R7, R18, R9 ;  /* 0x0000001207097223 */ /* 0x000fc80000000009 */
[----:B------:R-:W-:-:S04]  /*0f90*/  FADD R10, R8, R9 ;  /* 0x00000009080a7221 */ /* 0x000fc80000000000 */
[----:B------:R-:W-:Y:S01]  /*0fa0*/  FMUL R7, R10, 2 ;  /* 0x400000000a077820 */ /* 0x000fe20000400000 */
[----:B------:R-:W-:-:S03]  /*0fb0*/  FADD R8, -R8, R10 ;  /* 0x0000000a08087221 */ /* 0x000fc60000000100 */
[----:B------:R-:W0:Y:S01]  /*0fc0*/  FRND R12, R7 ;  /* 0x00000007000c7307 */ /* 0x000e220000201000 */
[----:B------:R-:W-:Y:S01]  /*0fd0*/  FADD R9, R9, -R8 ;  /* 0x8000000809097221 */ /* 0x000fe20000000000 */
[----:B------:R-:W-:Y:S01]  /*0fe0*/  FFMA R10, R10, 2, -R7 ;  /* 0x400000000a0a7823 */ /* 0x000fe20000000807 */
[----:B------:R-:W-:-:S03]  /*0ff0*/  FSETP.GT.AND P2, PT, |R7|, 152, PT ;  /* 0x431800000700780b */ /* 0x000fc60003f44200 */
[----:B------:R-:W-:Y:S02]  /*1000*/  FFMA R9, R9, 2, R10 ;  /* 0x4000000009097823 */ /* 0x000fe4000000000a */
[----:B------:R-:W1:Y:S01]  /*1010*/  F2I.NTZ R10, R7 ;  /* 0x00000007000a7305 */ /* 0x000e620000203100 */
[----:B0-----:R-:W-:Y:S01]  /*1020*/  FADD R8, R7, -R12 ;  /* 0x8000000c07087221 */ /* 0x001fe20000000000 */
[----:B------:R-:W-:-:S03]  /*1030*/  FSETP.GT.AND P1, PT, R12, RZ, PT ;  /* 0x000000ff0c00720b */ /* 0x000fc60003f24000 */
[----:B------:R-:W-:-:S04]  /*1040*/  FADD R8, R8, R9 ;  /* 0x0000000908087221 */ /* 0x000fc80000000000 */
[----:B------:R-:W-:-:S04]  /*1050*/  FFMA R9, R8, R11, 0.0013391353422775864601 ;  /* 0x3aaf85ed08097423 */ /* 0x000fc8000000000b */
[----:B------:R-:W-:-:S04]  /*1060*/  FFMA R9, R8, R9, 0.0096188392490148544312 ;  /* 0x3c1d985608097423 */ /* 0x000fc80000000009 */
[----:B------:R-:W-:-:S04]  /*1070*/  FFMA R9, R8, R9, 0.055503588169813156128 ;  /* 0x3d6357bb08097423 */ /* 0x000fc80000000009 */
[C---:B------:R-:W-:Y:S01]  /*1080*/  FFMA R11, R8.reuse, R9, 0.24022644758224487305 ;  /* 0x3e75fdec080b7423 */ /* 0x040fe20000000009 */
[----:B------:R-:W-:Y:S02]  /*1090*/  SEL R9, RZ, 0x83000000, P1 ;  /* 0x83000000ff097807 */ /* 0x000fe40000800000 */
[----:B------:R-:W-:Y:S01]  /*10a0*/  FSETP.GEU.AND P1, PT, R7, RZ, PT ;  /* 0x000000ff0700720b */ /* 0x000fe20003f2e000 */
[----:B------:R-:W-:Y:S01]  /*10b0*/  FFMA R13, R8, R11, 0.69314718246459960938 ;  /* 0x3f317218080d7423 */ /* 0x000fe2000000000b */
[----:B------:R-:W-:Y:S02]  /*10c0*/  IADD3 R11, PT, PT, R9, 0x7f000000, RZ ;  /* 0x7f000000090b7810 */ /* 0x000fe40007ffe0ff */
[----:B-1----:R-:W-:Y:S01]  /*10d0*/  LEA R10, R10, -R9, 0x17 ;  /* 0x800000090a0a7211 */ /* 0x002fe200078eb8ff */
[----:B------:R-:W-:Y:S01]  /*10e0*/  FFMA R8, R8, R13, 1 ;  /* 0x3f80000008087423 */ /* 0x000fe2000000000d */
[----:B------:R-:W-:-:S03]  /*10f0*/  FSEL R7, RZ, +INF , !P1 ;  /* 0x7f800000ff077808 */ /* 0x000fc60004800000 */
[----:B------:R-:W-:-:S04]  /*1100*/  FMUL R11, R11, R8 ;  /* 0x000000080b0b7220 */ /* 0x000fc80000400000 */
[----:B------:R-:W-:Y:S01]  /*1110*/  @!P2 FMUL R7, R10, R11 ;  /* 0x0000000b0a07a220 */ /* 0x000fe20000400000 */
[----:B------:R-:W-:-:S07]  /*1120*/  @!P0 LOP3.LUT R7, R6, 0x7fffffff, RZ, 0xc0, !PT ;  /* 0x7fffffff06078812 */ /* 0x000fce00078ec0ff */
.L_x_12:
[----:B--2---:R-:W-:Y:S05]  /*1130*/  BSYNC.RECONVERGENT B0 ;  /* 0x0000000000007941 */ /* 0x004fea0003800200 */
.L_x_11:
[----:B-----5:R-:W-:Y:S01]  /*1140*/  FADD R7, R0, R7 ;  /* 0x0000000700077221 */ /* 0x020fe20000000000 */
[----:B------:R-:W-:Y:S01]  /*1150*/  UIADD3 UR4, UPT, UPT, UR4, 0x1, URZ ;  /* 0x0000000104047890 */ /* 0x000fe2000fffe0ff */
[----:B------:R-:W-:-:S03]  /*1160*/  IADD3 R5, PT, PT, R5, UR6, RZ ;  /* 0x0000000605057c10 */ /* 0x000fc6000fffe0ff */
[----:B------:R1:W-:Y:S01]  /*1170*/  STG.E desc[UR8][R14.64], R7 ;  /* 0x000000070e007986 */ /* 0x0003e2000c101908 */
[----:B------:R-:W-:-:S09]  /*1180*/  UISETP.NE.AND UP0, UPT, UR4, URZ, UPT ;  /* 0x000000ff0400728c */ /* 0x000fd2000bf05270 */
[----:B------:R-:W-:Y:S05]  /*1190*/  BRA.U UP0, `(.L_x_13) ;  /* 0xfffffff900bc7547 */ /* 0x000fea000b83ffff */
[----:B------:R-:W-:-:S07]  /*11a0*/  MOV R3, R7 ;  /* 0x0000000700037202 */ /* 0x000fce0000000f00 */
.L_x_10:
[----:B---3--:R-:W2:Y:S01]  /*11b0*/  MUFU.RCP R5, R4 ;  /* 0x0000000400057308 */ /* 0x008ea20000001000 */
[----:B------:R-:W3:Y:S01]  /*11c0*/  LDC R2, c[0x0][0x3a0] ;  /* 0x0000e800ff027b82 */ /* 0x000ee20000000800 */
[----:B------:R-:W-:Y:S06]  /*11d0*/  BSSY.RECONVERGENT B2, `(.L_x_14) ;  /* 0x000000c000027945 */ /* 0x000fec0003800200 */
[----:B-----5:R-:W4:Y:S01]  /*11e0*/  FCHK P0, R3, R4 ;  /* 0x0000000403007302 */ /* 0x020f220000000000 */
[----:B--2---:R-:W-:-:S04]  /*11f0*/  FFMA R0, -R4, R5, 1 ;  /* 0x3f80000004007423 */ /* 0x004fc80000000105 */
[----:B------:R-:W-:-:S04]  /*1200*/  FFMA R0, R5, R0, R5 ;  /* 0x0000000005007223 */ /* 0x000fc80000000005 */
[----:B------:R-:W-:Y:S01]  /*1210*/  FFMA R5, R0, R3, RZ ;  /* 0x0000000300057223 */ /* 0x000fe200000000ff */
[----:B---3--:R-:W-:-:S03]  /*1220*/  ISETP.GE.AND P2, PT, R2, 0x1, PT ;  /* 0x000000010200780c */ /* 0x008fc60003f46270 */
[----:B------:R-:W-:-:S04]  /*1230*/  FFMA R2, -R4, R5, R3 ;  /* 0x0000000504027223 */ /* 0x000fc80000000103 */
[----:B------:R-:W-:Y:S01]  /*1240*/  FFMA R0, R0, R2, R5 ;  /* 0x0000000200007223 */ /* 0x000fe20000000005 */
[----:B----4-:R-:W-:Y:S06]  /*1250*/  @!P0 BRA `(.L_x_15) ;  /* 0x00000000000c8947 */ /* 0x010fec0003800000 */
[----:B------:R-:W-:Y:S02]  /*1260*/  MOV R0, R4 ;  /* 0x0000000400007202 */ /* 0x000fe40000000f00 */
[----:B------:R-:W-:-:S07]  /*1270*/  MOV R22, 0x1290 ;  /* 0x0000129000167802 */ /* 0x000fce0000000f00 */
[----:B01----:R-:W-:Y:S05]  /*1280*/  CALL.REL.NOINC `($__internal_0_$__cuda_sm3x_div_rn_noftz_f32_slowpath) ;  /* 0x0000002000487944 */ /* 0x003fea0003c00000 */
.L_x_15:
[----:B------:R-:W-:Y:S05]  /*1290*/  BSYNC.RECONVERGENT B2 ;  /* 0x0000000000027941 */ /* 0x000fea0003800200 */
.L_x_14:
[----:B------:R2:W-:Y:S01]  /*12a0*/  STG.E desc[UR8][R14.64], R0 ;  /* 0x000000000e007986 */ /* 0x0005e2000c101908 */
[----:B------:R-:W-:Y:S06]  /*12b0*/  BAR.SYNC.DEFER_BLOCKING 0x0 ;  /* 0x0000000000007b1d */ /* 0x000fec0000010000 */
[----:B------:R-:W-:Y:S05]  /*12c0*/  @!P2 EXIT ;  /* 0x000000000000a94d */ /* 0x000fea0003800000 */
[----:B------:R-:W3:Y:S01]  /*12d0*/  LDCU UR6, c[0x0][0x3a0] ;  /* 0x00007400ff0677ac */ /* 0x000ee20008000800 */
[----:B------:R-:W-:Y:S01]  /*12e0*/  UMOV UR4, URZ ;  /* 0x000000ff00047c82 */ /* 0x000fe20008000000 */
[----:B---3--:R-:W-:Y:S02]  /*12f0*/  UISETP.GE.U32.AND UP0, UPT, UR6, 0x8, UPT ;  /* 0x000000080600788c */ /* 0x008fe4000bf06070 */
[----:B------:R-:W-:-:S07]  /*1300*/  ULOP3.LUT UR7, UR6, 0x7, URZ, 0xc0, !UPT ;  /* 0x0000000706077892 */ /* 0x000fce000f8ec0ff */
[----:B------:R-:W-:Y:S05]  /*1310*/  BRA.U !UP0, `(.L_x_16) ;  /* 0x0000001108007547 */ /* 0x000fea000b800000 */
[----:B------:R-:W3:Y:S01]  /*1320*/  LDC R3, c[0x0][0x3a4] ;  /* 0x0000e900ff037b82 */ /* 0x000ee20000000800 */
[----:B------:R-:W-:Y:S01]  /*1330*/  ULOP3.LUT UR4, UR6, 0x7ffffff8, URZ, 0xc0, !UPT ;  /* 0x7ffffff806047892 */ /* 0x000fe2000f8ec0ff */
[----:B------:R-:W-:Y:S01]  /*1340*/  MOV R21, R20 ;  /* 0x0000001400157202 */ /* 0x000fe20000000f00 */
[----:B------:R-:W4:Y:S02]  /*1350*/  LDCU.64 UR10, c[0x0][0x388] ;  /* 0x00007100ff0a77ac */ /* 0x000f240008000a00 */
[----:B------:R-:W-:-:S03]  /*1360*/  UIADD3 UR6, UPT, UPT, -UR4, URZ, URZ ;  /* 0x000000ff04067290 */ /* 0x000fc6000fffe1ff */
[----:B------:R-:W0:Y:S08]  /*1370*/  LDC R18, c[0x0][0x3a4] ;  /* 0x0000e900ff127b82 */ /* 0x000e300000000800 */
[----:B------:R-:W0:Y:S08]  /*1380*/  LDC.64 R12, c[0x0][0x380] ;  /* 0x0000e000ff0c7b82 */ /* 0x000e300000000a00 */
[----:B------:R-:W0:Y:S01]  /*1390*/  LDC.64 R10, c[0x0][0x388] ;  /* 0x0000e200ff0a7b82 */ /* 0x000e220000000a00 */
[C---:B---3--:R-:W-:Y:S01]  /*13a0*/  IADD3 R19, PT, PT, R3.reuse, UR5, R19 ;  /* 0x0000000503137c10 */ /* 0x048fe2000fffe013 */
[C-C-:B------:R-:W-:Y:S01]  /*13b0*/  IMAD R9, R3.reuse, 0x7, R20.reuse ;  /* 0x0000000703097824 */ /* 0x140fe200078e0214 */
[CC--:B------:R-:W-:Y:S01]  /*13c0*/  LEA R6, R3.reuse, R20.reuse, 0x2 ;  /* 0x0000001403067211 */ /* 0x0c0fe200078e10ff */
[C-C-:B------:R-:W-:Y:S01]  /*13d0*/  IMAD R8, R3.reuse, 0x6, R20.reuse ;  /* 0x0000000603087824 */ /* 0x140fe200078e0214 */
[C---:B------:R-:W-:Y:S01]  /*13e0*/  LEA R4, R3.reuse, R20, 0x1 ;  /* 0x0000001403047211 */ /* 0x040fe200078e08ff */
[----:B-1----:R-:W-:-:S02]  /*13f0*/  IMAD R7, R3, 0x5, R20 ;  /* 0x0000000503077824 */ /* 0x002fc400078e0214 */
[----:B----4-:R-:W-:-:S07]  /*1400*/  IMAD R5, R3, 0x3, R20 ;  /* 0x0000000303057824 */ /* 0x010fce00078e0214 */
.L_x_56:
[----:B--2---:R-:W2:Y:S01]  /*1410*/  LDG.E R0, desc[UR8][R14.64] ;  /* 0x000000080e007981 */ /* 0x004ea2000c1e1900 */
[----:B------:R-:W-:Y:S01]  /*1420*/  BSSY.RECONVERGENT B2, `(.L_x_17) ;  /* 0x000001b000027945 */ /* 0x000fe20003800200 */
[----:B--2---:R-:W-:-:S13]  /*1430*/  FSETP.NEU.AND P0, PT, R0, RZ, PT ;  /* 0x000000ff0000720b */ /* 0x004fda0003f0d000 */
[----:B01----:R-:W1:Y:S02]  /*1440*/  @!P0 LDC.64 R22, c[0x0][0x388] ;  /* 0x0000e200ff168b82 */ /* 0x003e640000000a00 */
[----:B-1----:R-:W-:-:S05]  /*1450*/  @!P0 IMAD.WIDE R2, R21, 0x4, R22 ;  /* 0x0000000415028825 */ /* 0x002fca00078e0216 */
[----:B------:R1:W-:Y:S01]  /*1460*/  @!P0 STG.E desc[UR8][R2.64], RZ ;  /* 0x000000ff02008986 */ /* 0x0003e2000c101908 */
[----:B------:R-:W-:Y:S05]  /*1470*/  @!P0 BRA `(.L_x_18) ;  /* 0x0000000000548947 */ /* 0x000fea0003800000 */
[----:B01----:R-:W-:Y:S01]  /*1480*/  IMAD.WIDE R2, R21, 0x4, R12 ;  /* 0x0000000415027825 */ /* 0x003fe200078e020c */
[----:B------:R-:W2:Y:S05]  /*1490*/  LDG.E R22, desc[UR8][R16.64] ;  /* 0x0000000810167981 */ /* 0x000eaa000c1e1900 */
[----:B------:R-:W2:Y:S01]  /*14a0*/  LDG.E R3, desc[UR8][R2.64] ;  /* 0x0000000802037981 */ /* 0x000ea2000c1e1900 */
[----:B------:R-:W0:Y:S01]  /*14b0*/  MUFU.RCP R23, R0 ;  /* 0x0000000000177308 */ /* 0x000e220000001000 */
[----:B------:R-:W-:Y:S01]  /*14c0*/  BSSY.RECONVERGENT B3, `(.L_x_19) ;  /* 0x000000c000037945 */ /* 0x000fe20003800200 */
[----:B0-----:R-:W-:-:S04]  /*14d0*/  FFMA R24, -R0, R23, 1 ;  /* 0x3f80000000187423 */ /* 0x001fc80000000117 */
[----:B------:R-:W-:Y:S01]  /*14e0*/  FFMA R24, R23, R24, R23 ;  /* 0x0000001817187223 */ /* 0x000fe20000000017 */
[----:B--2---:R-:W-:-:S04]  /*14f0*/  FADD R3, R3, -R22 ;  /* 0x8000001603037221 */ /* 0x004fc80000000000 */
[----:B------:R-:W0:Y:S01]  /*1500*/  FCHK P0, R3, R0 ;  /* 0x0000000003007302 */ /* 0x000e220000000000 */
[----:B------:R-:W-:-:S04]  /*1510*/  FFMA R23, R3, R24, RZ ;  /* 0x0000001803177223 */ /* 0x000fc800000000ff */
[----:B------:R-:W-:-:S04]  /*1520*/  FFMA R22, -R0, R23, R3 ;  /* 0x0000001700167223 */ /* 0x000fc80000000103 */
[----:B------:R-:W-:Y:S01]  /*1530*/  FFMA R25, R24, R22, R23 ;  /* 0x0000001618197223 */ /* 0x000fe20000000017 */
[----:B0-----:R-:W-:Y:S06]  /*1540*/  @!P0 BRA `(.L_x_20) ;  /* 0x00000000000c8947 */ /* 0x001fec0003800000 */
[----:B------:R-:W-:-:S07]  /*1550*/  MOV R22, 0x1570 ;  /* 0x0000157000167802 */ /* 0x000fce0000000f00 */
[----:B------:R-:W-:Y:S05]  /*1560*/  CALL.REL.NOINC `($__internal_0_$__cuda_sm3x_div_rn_noftz_f32_slowpath) ;  /* 0x0000001c00907944 */ /* 0x000fea0003c00000 */
[----:B------:R-:W-:-:S07]  /*1570*/  MOV R25, R0 ;  /* 0x0000000000197202 */ /* 0x000fce0000000f00 */
.L_x_20:
[----:B------:R-:W-:Y:S05]  /*1580*/  BSYNC.RECONVERGENT B3 ;  /* 0x0000000000037941 */ /* 0x000fea0003800200 */
.L_x_19:
[----:B------:R-:W-:Y:S02]  /*1590*/  MOV R22, UR10 ;  /* 0x0000000a00167c02 */ /* 0x000fe40008000f00 */
[----:B------:R-:W-:-:S03]  /*15a0*/  MOV R23, UR11 ;  /* 0x0000000b00177c02 */ /* 0x000fc60008000f00 */
[----:B------:R-:W-:-:S05]  /*15b0*/  IMAD.WIDE R2, R21, 0x4, R22 ;  /* 0x0000000415027825 */ /* 0x000fca00078e0216 */
[----:B------:R2:W-:Y:S02]  /*15c0*/  STG.E desc[UR8][R2.64], R25 ;  /* 0x0000001902007986 */ /* 0x0005e4000c101908 */
.L_x_18:
[----:B------:R-:W-:Y:S05]  /*15d0*/  BSYNC.RECONVERGENT B2 ;  /* 0x0000000000027941 */ /* 0x000fea0003800200 */
.L_x_17:
[----:B------:R-:W3:Y:S01]  /*15e0*/  LDG.E R0, desc[UR8][R14.64] ;  /* 0x000000080e007981 */ /* 0x000ee2000c1e1900 */
[----:B------:R-:W-:Y:S01]  /*15f0*/  BSSY.RECONVERGENT B2, `(.L_x_21) ;  /* 0x000001b000027945 */ /* 0x000fe20003800200 */
[----:B---3--:R-:W-:-:S13]  /*1600*/  FSETP.NEU.AND P0, PT, R0, RZ, PT ;  /* 0x000000ff0000720b */ /* 0x008fda0003f0d000 */
[----:B------:R-:W-:Y:S05]  /*1610*/  @!P0 BRA `(.L_x_22) ;  /* 0x0000000000588947 */ /* 0x000fea0003800000 */
[----:B012---:R-:W-:Y:S01]  /*1620*/  IMAD.WIDE R2, R19, 0x4, R12 ;  /* 0x0000000413027825 */ /* 0x007fe200078e020c */
        /* <DEDUP_REMOVED lines=15> */
.L_x_24:
[----:B------:R-:W-:Y:S05]  /*1720*/  BSYNC.RECONVERGENT B3 ;  /* 0x0000000000037941 */ /* 0x000fea0003800200 */
.L_x_23:
[----:B------:R-:W-:Y:S02]  /*1730*/  MOV R22, UR10 ;  /* 0x0000000a00167c02 */ /* 0x000fe40008000f00 */
[----:B------:R-:W-:-:S03]  /*1740*/  MOV R23, UR11 ;  /* 0x0000000b00177c02 */ /* 0x000fc60008000f00 */
[----:B------:R-:W-:-:S05]  /*1750*/  IMAD.WIDE R2, R19, 0x4, R22 ;  /* 0x0000000413027825 */ /* 0x000fca00078e0216 */
[----:B------:R2:W-:Y:S01]  /*1760*/  STG.E desc[UR8][R2.64], R25 ;  /* 0x0000001902007986 */ /* 0x0005e2000c101908 */
[----:B------:R-:W-:Y:S05]  /*1770*/  BRA `(.L_x_25) ;  /* 0x0000000000087947 */ /* 0x000fea0003800000 */
.L_x_22:
[----:B-12---:R-:W-:-:S05]  /*1780*/  IMAD.WIDE R2, R19, 0x4, R22 ;  /* 0x0000000413027825 */ /* 0x006fca00078e0216 */
[----:B------:R1:W-:Y:S02]  /*1790*/  STG.E desc[UR8][R2.64], RZ ;  /* 0x000000ff02007986 */ /* 0x0003e4000c101908 */
.L_x_25:
[----:B------:R-:W-:Y:S05]  /*17a0*/  BSYNC.RECONVERGENT B2 ;  /* 0x0000000000027941 */ /* 0x000fea0003800200 */
.L_x_21:
        /* <DEDUP_REMOVED lines=20> */
.L_x_29:
[----:B------:R-:W-:Y:S05]  /*18f0*/  BSYNC.RECONVERGENT B3 ;  /* 0x0000000000037941 */ /* 0x000fea0003800200 */
.L_x_28:
[----:B------:R-:W-:Y:S02]  /*1900*/  MOV R22, UR10 ;  /* 0x0000000a00167c02 */ /* 0x000fe40008000f00 */
[----:B------:R-:W-:-:S03]  /*1910*/  MOV R23, UR11 ;  /* 0x0000000b00177c02 */ /* 0x000fc60008000f00 */
[----:B------:R-:W-:-:S05]  /*1920*/  IMAD.WIDE R2, R4, 0x4, R22 ;  /* 0x0000000404027825 */ /* 0x000fca00078e0216 */
[----:B------:R2:W-:Y:S01]  /*1930*/  STG.E desc[UR8][R2.64], R25 ;  /* 0x0000001902007986 */ /* 0x0005e2000c101908 */
[----:B------:R-:W-:Y:S05]  /*1940*/  BRA `(.L_x_30) ;  /* 0x0000000000087947 */ /* 0x000fea0003800000 */
.L_x_27:
[----:B-12---:R-:W-:-:S05]  /*1950*/  IMAD.WIDE R2, R4, 0x4, R22 ;  /* 0x0000000404027825 */ /* 0x006fca00078e0216 */
[----:B------:R1:W-:Y:S02]  /*1960*/  STG.E desc[UR8][R2.64], RZ ;  /* 0x000000ff02007986 */ /* 0x0003e4000c101908 */
.L_x_30:
[----:B------:R-:W-:Y:S05]  /*1970*/  BSYNC.RECONVERGENT B2 ;  /* 0x0000000000027941 */ /* 0x000fea0003800200 */
.L_x_26:
        /* <DEDUP_REMOVED lines=20> */
.L_x_34:
[----:B------:R-:W-:Y:S05]  /*1ac0*/  BSYNC.RECONVERGENT B3 ;  /* 0x0000000000037941 */ /* 0x000fea0003800200 */
.L_x_33:
[----:B------:R-:W-:Y:S02]  /*1ad0*/  MOV R22, UR10 ;  /* 0x0000000a00167c02 */ /* 0x000fe40008000f00 */
[----:B------:R-:W-:-:S03]  /*1ae0*/  MOV R23, UR11 ;  /* 0x0000000b00177c02 */ /* 0x000fc60008000f00 */
[----:B------:R-:W-:-:S05]  /*1af0*/  IMAD.WIDE R2, R5, 0x4, R22 ;  /* 0x0000000405027825 */ /* 0x000fca00078e0216 */
[----:B------:R0:W-:Y:S01]  /*1b00*/  STG.E desc[UR8][R2.64], R25 ;  /* 0x0000001902007986 */ /* 0x0001e2000c101908 */
[----:B------:R-:W-:Y:S05]  /*1b10*/  BRA `(.L_x_35) ;  /* 0x0000000000087947 */ /* 0x000fea0003800000 */
.L_x_32:
[----:B-12---:R-:W-:-:S05]  /*1b20*/  IMAD.WIDE R2, R5, 0x4, R22 ;  /* 0x0000000405027825 */ /* 0x006fca00078e0216 */
[----:B------:R1:W-:Y:S02]  /*1b30*/  STG.E desc[UR8][R2.64], RZ ;  /* 0x000000ff02007986 */ /* 0x0003e4000c101908 */
.L_x_35:
[----:B------:R-:W-:Y:S05]  /*1b40*/  BSYNC.RECONVERGENT B2 ;  /* 0x0000000000027941 */ /* 0x000fea0003800200 */
.L_x_31:
[----:B------:R-:W2:Y:S01]  /*1b50*/  LDG.E R0, desc[UR8][R14.64] ;  /* 0x000000080e007981 */ /* 0x000ea2000c1e1900 */
[----:B------:R-:W-:Y:S01]  /*1b60*/  BSSY.RECONVERGENT B2, `(.L_x_36) ;  /* 0x000001b000027945 */ /* 0x000fe20003800200 */
[----:B--2---:R-:W-:-:S13]  /*1b70*/  FSETP.NEU.AND P0, PT, R0, RZ, PT ;  /* 0x000000ff0000720b */ /* 0x004fda0003f0d000 */
        /* <DEDUP_REMOVED lines=17> */
.L_x_39:
[----:B------:R-:W-:Y:S05]  /*1c90*/  BSYNC.RECONVERGENT B3 ;  /* 0x0000000000037941 */ /* 0x000fea0003800200 */
.L_x_38:
[----:B------:R-:W-:Y:S02]  /*1ca0*/  MOV R22, UR10 ;  /* 0x0000000a00167c02 */ /* 0x000fe40008000f00 */
[----:B------:R-:W-:-:S03]  /*1cb0*/  MOV R23, UR11 ;  /* 0x0000000b00177c02 */ /* 0x000fc60008000f00 */
[----:B------:R-:W-:-:S05]  /*1cc0*/  IMAD.WIDE R2, R6, 0x4, R22 ;  /* 0x0000000406027825 */ /* 0x000fca00078e0216 */
[----:B------:R0:W-:Y:S01]  /*1cd0*/  STG.E desc[UR8][R2.64], R25 ;  /* 0x0000001902007986 */ /* 0x0001e2000c101908 */
[----:B------:R-:W-:Y:S05]  /*1ce0*/  BRA `(.L_x_40) ;  /* 0x0000000000087947 */ /* 0x000fea0003800000 */
.L_x_37:
[----:B01----:R-:W-:-:S05]  /*1cf0*/  IMAD.WIDE R2, R6, 0x4, R22 ;  /* 0x0000000406027825 */ /* 0x003fca00078e0216 */
[----:B------:R1:W-:Y:S02]  /*1d00*/  STG.E desc[UR8][R2.64], RZ ;  /* 0x000000ff02007986 */ /* 0x0003e4000c101908 */
.L_x_40:
[----:B------:R-:W-:Y:S05]  /*1d10*/  BSYNC.RECONVERGENT B2 ;  /* 0x0000000000027941 */ /* 0x000fea0003800200 */
.L_x_36:
        /* <DEDUP_REMOVED lines=20> */
.L_x_44:
[----:B------:R-:W-:Y:S05]  /*1e60*/  BSYNC.RECONVERGENT B3 ;  /* 0x0000000000037941 */ /* 0x000fea0003800200 */
.L_x_43:
[----:B------:R-:W-:Y:S02]  /*1e70*/  MOV R22, UR10 ;  /* 0x0000000a00167c02 */ /* 0x000fe40008000f00 */
[----:B------:R-:W-:-:S03]  /*1e80*/  MOV R23, UR11 ;  /* 0x0000000b00177c02 */ /* 0x000fc60008000f00 */
[----:B------:R-:W-:-:S05]  /*1e90*/  IMAD.WIDE R2, R7, 0x4, R22 ;  /* 0x0000000407027825 */ /* 0x000fca00078e0216 */
[----:B------:R0:W-:Y:S01]  /*1ea0*/  STG.E desc[UR8][R2.64], R25 ;  /* 0x0000001902007986 */ /* 0x0001e2000c101908 */
[----:B------:R-:W-:Y:S05]  /*1eb0*/  BRA `(.L_x_45) ;  /* 0x0000000000087947 */ /* 0x000fea0003800000 */
.L_x_42:
[----:B01----:R-:W-:-:S05]  /*1ec0*/  IMAD.WIDE R2, R7, 0x4, R22 ;  /* 0x0000000407027825 */ /* 0x003fca00078e0216 */
[----:B------:R1:W-:Y:S02]  /*1ed0*/  STG.E desc[UR8][R2.64], RZ ;  /* 0x000000ff02007986 */ /* 0x0003e4000c101908 */
.L_x_45:
[----:B------:R-:W-:Y:S05]  /*1ee0*/  BSYNC.RECONVERGENT B2 ;  /* 0x0000000000027941 */ /* 0x000fea0003800200 */
.L_x_41:
        /* <DEDUP_REMOVED lines=20> */
.L_x_49:
[----:B------:R-:W-:Y:S05]  /*2030*/  BSYNC.RECONVERGENT B3 ;  /* 0x0000000000037941 */ /* 0x000fea0003800200 */
.L_x_48:
[----:B------:R-:W-:Y:S02]  /*2040*/  MOV R22, UR10 ;  /* 0x0000000a00167c02 */ /* 0x000fe40008000f00 */
[----:B------:R-:W-:-:S03]  /*2050*/  MOV R23, UR11 ;  /* 0x0000000b00177c02 */ /* 0x000fc60008000f00 */
[----:B------:R-:W-:-:S05]  /*2060*/  IMAD.WIDE R2, R8, 0x4, R22 ;  /* 0x0000000408027825 */ /* 0x000fca00078e0216 */
[----:B------:R0:W-:Y:S01]  /*2070*/  STG.E desc[UR8][R2.64], R25 ;  /* 0x0000001902007986 */ /* 0x0001e2000c101908 */
[----:B------:R-:W-:Y:S05]  /*2080*/  BRA `(.L_x_50) ;  /* 0x0000000000087947 */ /* 0x000fea0003800000 */
.L_x_47:
[----:B01----:R-:W-:-:S05]  /*2090*/  IMAD.WIDE R2, R8, 0x4, R22 ;  /* 0x0000000408027825 */ /* 0x003fca00078e0216 */
[----:B------:R1:W-:Y:S02]  /*20a0*/  STG.E desc[UR8][R2.64], RZ ;  /* 0x000000ff02007986 */ /* 0x0003e4000c101908 */
.L_x_50:
[----:B------:R-:W-:Y:S05]  /*20b0*/  BSYNC.RECONVERGENT B2 ;  /* 0x0000000000027941 */ /* 0x000fea0003800200 */
.L_x_46:
        /* <DEDUP_REMOVED lines=20> */
.L_x_54:
[----:B------:R-:W-:Y:S05]  /*2200*/  BSYNC.RECONVERGENT B3 ;  /* 0x0000000000037941 */ /* 0x000fea0003800200 */
.L_x_53:
[----:B------:R-:W-:-:S05]  /*2210*/  IMAD.WIDE R2, R9, 0x4, R10 ;  /* 0x0000000409027825 */ /* 0x000fca00078e020a */
[----:B------:R0:W-:Y:S01]  /*2220*/  STG.E desc[UR8][R2.64], R23 ;  /* 0x0000001702007986 */ /* 0x0001e2000c101908 */
[----:B------:R-:W-:Y:S05]  /*2230*/  BRA `(.L_x_55) ;  /* 0x0000000000087947 */ /* 0x000fea0003800000 */
.L_x_52:
[----:B------:R-:W-:-:S05]  /*2240*/  IMAD.WIDE R22, R9, 0x4, R22 ;  /* 0x0000000409167825 */ /* 0x000fca00078e0216 */
[----:B------:R2:W-:Y:S02]  /*2250*/  STG.E desc[UR8][R22.64], RZ ;  /* 0x000000ff16007986 */ /* 0x0005e4000c101908 */
.L_x_55:
[----:B------:R-:W-:Y:S05]  /*2260*/  BSYNC.RECONVERGENT B2 ;  /* 0x0000000000027941 */ /* 0x000fea0003800200 */
.L_x_51:
[----:B------:R-:W-:Y:S01]  /*2270*/  UIADD3 UR6, UPT, UPT, UR6, 0x8, URZ ;  /* 0x0000000806067890 */ /* 0x000fe2000fffe0ff */
[C---:B------:R-:W-:Y:S02]  /*2280*/  LEA R9, R18.reuse, R9, 0x3 ;  /* 0x0000000912097211 */ /* 0x040fe400078e18ff */
[C---:B------:R-:W-:Y:S01]  /*2290*/  LEA R8, R18.reuse, R8, 0x3 ;  /* 0x0000000812087211 */ /* 0x040fe200078e18ff */
[----:B------:R-:W-:Y:S01]  /*22a0*/  UISETP.NE.AND UP0, UPT, UR6, URZ, UPT ;  /* 0x000000ff0600728c */ /* 0x000fe2000bf05270 */
[C---:B------:R-:W-:Y:S02]  /*22b0*/  LEA R7, R18.reuse, R7, 0x3 ;  /* 0x0000000712077211 */ /* 0x040fe400078e18ff */
[C---:B------:R-:W-:Y:S02]  /*22c0*/  LEA R6, R18.reuse, R6, 0x3 ;  /* 0x0000000612067211 */ /* 0x040fe400078e18ff */
[C---:B------:R-:W-:Y:S02]  /*22d0*/  LEA R5, R18.reuse, R5, 0x3 ;  /* 0x0000000512057211 */ /* 0x040fe400078e18ff */
[----:B------:R-:W-:-:S02]  /*22e0*/  LEA R4, R18, R4, 0x3 ;  /* 0x0000000412047211 */ /* 0x000fc400078e18ff */
[C---:B------:R-:W-:Y:S02]  /*22f0*/  LEA R21, R18.reuse, R21, 0x3 ;  /* 0x0000001512157211 */ /* 0x040fe400078e18ff */
[----:B------:R-:W-:Y:S01]  /*2300*/  LEA R19, R18, R19, 0x3 ;  /* 0x0000001312137211 */ /* 0x000fe200078e18ff */
[----:B------:R-:W-:Y:S06]  /*2310*/  BRA.U UP0, `(.L_x_56) ;  /* 0xfffffff1003c7547 */ /* 0x000fec000b83ffff */
.L_x_16:
[----:B------:R-:W-:-:S13]  /*2320*/  ISETP.NE.AND P0, PT, RZ, UR7, PT ;  /* 0x00000007ff007c0c */ /* 0x000fda000bf05270 */
[----:B------:R-:W-:Y:S05]  /*2330*/  @!P0 EXIT ;  /* 0x000000000000894d */ /* 0x000fea0003800000 */
[----:B------:R-:W3:Y:S01]  /*2340*/  LDCU UR5, c[0x0][0x3a0] ;  /* 0x00007400ff0577ac */ /* 0x000ee20008000800 */
[----:B------:R-:W-:Y:S02]  /*2350*/  UISETP.GE.U32.AND UP0, UPT, UR7, 0x4, UPT ;  /* 0x000000040700788c */ /* 0x000fe4000bf06070 */
[----:B---3--:R-:W-:-:S07]  /*2360*/  ULOP3.LUT UR5, UR5, 0x3, URZ, 0xc0, !UPT ;  /* 0x0000000305057892 */ /* 0x008fce000f8ec0ff */
[----:B------:R-:W-:Y:S05]  /*2370*/  BRA.U !UP0, `(.L_x_57) ;  /* 0x0000000908447547 */ /* 0x000fea000b800000 */
[----:B--2---:R-:W2:Y:S01]  /*2380*/  LDG.E R0, desc[UR8][R14.64] ;  /* 0x000000080e007981 */ /* 0x004ea2000c1e1900 */
[----:B------:R-:W-:Y:S01]  /*2390*/  BSSY.RECONVERGENT B2, `(.L_x_58) ;  /* 0x0000024000027945 */ /* 0x000fe20003800200 */
[----:B--2---:R-:W-:-:S13]  /*23a0*/  FSETP.NEU.AND P0, PT, R0, RZ, PT ;  /* 0x000000ff0000720b */ /* 0x004fda0003f0d000 */
[----:B------:R-:W-:Y:S05]  /*23b0*/  @!P0 BRA `(.L_x_59) ;  /* 0x0000000000688947 */ /* 0x000fea0003800000 */
[----:B01----:R-:W0:Y:S01]  /*23c0*/  LDC R3, c[0x0][0x3a4] ;  /* 0x0000e900ff037b82 */ /* 0x003e220000000800 */
[----:B------:R-:W2:Y:S07]  /*23d0*/  LDG.E R2, desc[UR8][R16.64] ;  /* 0x0000000810027981 */ /* 0x000eae000c1e1900 */
[----:B------:R-:W1:Y:S01]  /*23e0*/  LDC.64 R6, c[0x0][0x380] ;  /* 0x0000e000ff067b82 */ /* 0x000e620000000a00 */
[----:B0-----:R-:W-:-:S04]  /*23f0*/  IMAD R4, R3, UR4, R20 ;  /* 0x0000000403047c24 */ /* 0x001fc8000f8e0214 */
[----:B-1----:R-:W-:-:S05]  /*2400*/  IMAD.WIDE R6, R4, 0x4, R6 ;  /* 0x0000000404067825 */ /* 0x002fca00078e0206 */
        /* <DEDUP_REMOVED lines=14> */
.L_x_61:
[----:B------:R-:W-:Y:S05]  /*24f0*/  BSYNC.RECONVERGENT B3 ;  /* 0x0000000000037941 */ /* 0x000fea0003800200 */
.L_x_60:
[----:B------:R-:W0:Y:S02]  /*2500*/  LDCU.64 UR6, c[0x0][0x388] ;  /* 0x00007100ff0677ac */ /* 0x000e240008000a00 */
[----:B0-----:R-:W-:Y:S02]  /*2510*/  MOV R2, UR6 ;  /* 0x0000000600027c02 */ /* 0x001fe40008000f00 */
[----:B------:R-:W-:-:S03]  /*2520*/  MOV R3, UR7 ;  /* 0x0000000700037c02 */ /* 0x000fc60008000f00 */
[----:B------:R-:W-:-:S05]  /*2530*/  IMAD.WIDE R4, R4, 0x4, R2 ;  /* 0x0000000404047825 */ /* 0x000fca00078e0202 */
[----:B------:R0:W-:Y:S01]  /*2540*/  STG.E desc[UR8][R4.64], R9 ;  /* 0x0000000904007986 */ /* 0x0001e2000c101908 */
[----:B------:R-:W-:Y:S05]  /*2550*/  BRA `(.L_x_62) ;  /* 0x00000000001c7947 */ /* 0x000fea0003800000 */
.L_x_59:
[----:B------:R-:W2:Y:S01]  /*2560*/  LDC R5, c[0x0][0x3a4] ;  /* 0x0000e900ff057b82 */ /* 0x000ea20000000800 */
[----:B------:R-:W0:Y:S02]  /*2570*/  LDCU.64 UR6, c[0x0][0x388] ;  /* 0x00007100ff0677ac */ /* 0x000e240008000a00 */
[----:B01----:R-:W-:Y:S02]  /*2580*/  MOV R2, UR6 ;  /* 0x0000000600027c02 */ /* 0x003fe40008000f00 */
[----:B------:R-:W-:Y:S01]  /*2590*/  MOV R3, UR7 ;  /* 0x0000000700037c02 */ /* 0x000fe20008000f00 */
[----:B--2---:R-:W-:-:S04]  /*25a0*/  IMAD R5, R5, UR4, R20 ;  /* 0x0000000405057c24 */ /* 0x004fc8000f8e0214 */
[----:B------:R-:W-:-:S05]  /*25b0*/  IMAD.WIDE R4, R5, 0x4, R2 ;  /* 0x0000000405047825 */ /* 0x000fca00078e0202 */
[----:B------:R1:W-:Y:S02]  /*25c0*/  STG.E desc[UR8][R4.64], RZ ;  /* 0x000000ff04007986 */ /* 0x0003e4000c101908 */
.L_x_62:
[----:B------:R-:W-:Y:S05]  /*25d0*/  BSYNC.RECONVERGENT B2 ;  /* 0x0000000000027941 */ /* 0x000fea0003800200 */
.L_x_58:
[----:B------:R-:W2:Y:S01]  /*25e0*/  LDG.E R0, desc[UR8][R14.64] ;  /* 0x000000080e007981 */ /* 0x000ea2000c1e1900 */
[----:B------:R-:W-:Y:S01]  /*25f0*/  UIADD3 UR6, UPT, UPT, UR4, 0x1, URZ ;  /* 0x0000000104067890 */ /* 0x000fe2000fffe0ff */
[----:B------:R-:W-:Y:S01]  /*2600*/  BSSY.RECONVERGENT B2, `(.L_x_63) ;  /* 0x0000021000027945 */ /* 0x000fe20003800200 */
[----:B--2---:R-:W-:-:S13]  /*2610*/  FSETP.NEU.AND P0, PT, R0, RZ, PT ;  /* 0x000000ff0000720b */ /* 0x004fda0003f0d000 */
[----:B------:R-:W-:Y:S05]  /*2620*/  @!P0 BRA `(.L_x_64) ;  /* 0x0000000000688947 */ /* 0x000fea0003800000 */
[----:B------:R-:W0:Y:S01]  /*2630*/  LDC R3, c[0x0][0x3a4] ;  /* 0x0000e900ff037b82 */ /* 0x000e220000000800 */
[----:B------:R-:W2:Y:S07]  /*2640*/  LDG.E R2, desc[UR8][R16.64] ;  /* 0x0000000810027981 */ /* 0x000eae000c1e1900 */
[----:B------:R-:W3:Y:S01]  /*2650*/  LDC.64 R6, c[0x0][0x380] ;  /* 0x0000e000ff067b82 */ /* 0x000ee20000000a00 */
[----:B01----:R-:W-:-:S04]  /*2660*/  IMAD R4, R3, UR6, R20 ;  /* 0x0000000603047c24 */ /* 0x003fc8000f8e0214 */
[----:B---3--:R-:W-:-:S05]  /*2670*/  IMAD.WIDE R6, R4, 0x4, R6 ;  /* 0x0000000404067825 */ /* 0x008fca00078e0206 */
        /* <DEDUP_REMOVED lines=14> */
.L_x_66:
[----:B------:R-:W-:Y:S05]  /*2760*/  BSYNC.RECONVERGENT B3 ;  /* 0x0000000000037941 */ /* 0x000fea0003800200 */
.L_x_65:
[----:B------:R-:W0:Y:S02]  /*2770*/  LDCU.64 UR10, c[0x0][0x388] ;  /* 0x00007100ff0a77ac */ /* 0x000e240008000a00 */
[----:B0-----:R-:W-:Y:S02]  /*2780*/  MOV R2, UR10 ;  /* 0x0000000a00027c02 */ /* 0x001fe40008000f00 */
[----:B------:R-:W-:-:S03]  /*2790*/  MOV R3, UR11 ;  /* 0x0000000b00037c02 */ /* 0x000fc60008000f00 */
[----:B------:R-:W-:-:S05]  /*27a0*/  IMAD.WIDE R4, R4, 0x4, R2 ;  /* 0x0000000404047825 */ /* 0x000fca00078e0202 */
[----:B------:R0:W-:Y:S01]  /*27b0*/  STG.E desc[UR8][R4.64], R9 ;  /* 0x0000000904007986 */ /* 0x0001e2000c101908 */
[----:B------:R-:W-:Y:S05]  /*27c0*/  BRA `(.L_x_67) ;  /* 0x0000000000107947 */ /* 0x000fea0003800000 */
.L_x_64:
[----:B01----:R-:W0:Y:S02]  /*27d0*/  LDC R5, c[0x0][0x3a4] ;  /* 0x0000e900ff057b82 */ /* 0x003e240000000800 */
[----:B0-----:R-:W-:-:S04]  /*27e0*/  IMAD R5, R5, UR6, R20 ;  /* 0x0000000605057c24 */ /* 0x001fc8000f8e0214 */
[----:B------:R-:W-:-:S05]  /*27f0*/  IMAD.WIDE R4, R5, 0x4, R2 ;  /* 0x0000000405047825 */ /* 0x000fca00078e0202 */
[----:B------:R1:W-:Y:S02]  /*2800*/  STG.E desc[UR8][R4.64], RZ ;  /* 0x000000ff04007986 */ /* 0x0003e4000c101908 */
.L_x_67:
[----:B------:R-:W-:Y:S05]  /*2810*/  BSYNC.RECONVERGENT B2 ;  /* 0x0000000000027941 */ /* 0x000fea0003800200 */
.L_x_63:
        /* <DEDUP_REMOVED lines=24> */
.L_x_71:
[----:B------:R-:W-:Y:S05]  /*29a0*/  BSYNC.RECONVERGENT B3 ;  /* 0x0000000000037941 */ /* 0x000fea0003800200 */
.L_x_70:
[----:B------:R-:W0:Y:S02]  /*29b0*/  LDCU.64 UR10, c[0x0][0x388] ;  /* 0x00007100ff0a77ac */ /* 0x000e240008000a00 */
[----:B0-----:R-:W-:Y:S02]  /*29c0*/  MOV R2, UR10 ;  /* 0x0000000a00027c02 */ /* 0x001fe40008000f00 */
[----:B------:R-:W-:-:S03]  /*29d0*/  MOV R3, UR11 ;  /* 0x0000000b00037c02 */ /* 0x000fc60008000f00 */
[----:B------:R-:W-:-:S05]  /*29e0*/  IMAD.WIDE R4, R4, 0x4, R2 ;  /* 0x0000000404047825 */ /* 0x000fca00078e0202 */
[----:B------:R0:W-:Y:S01]  /*29f0*/  STG.E desc[UR8][R4.64], R9 ;  /* 0x0000000904007986 */ /* 0x0001e2000c101908 */
[----:B------:R-:W-:Y:S05]  /*2a00*/  BRA `(.L_x_72) ;  /* 0x0000000000107947 */ /* 0x000fea0003800000 */
.L_x_69:
[----:B01----:R-:W0:Y:S02]  /*2a10*/  LDC R5, c[0x0][0x3a4] ;  /* 0x0000e900ff057b82 */ /* 0x003e240000000800 */
[----:B0-----:R-:W-:-:S04]  /*2a20*/  IMAD R5, R5, UR6, R20 ;  /* 0x0000000605057c24 */ /* 0x001fc8000f8e0214 */
[----:B------:R-:W-:-:S05]  /*2a30*/  IMAD.WIDE R4, R5, 0x4, R2 ;  /* 0x0000000405047825 */ /* 0x000fca00078e0202 */
[----:B------:R1:W-:Y:S02]  /*2a40*/  STG.E desc[UR8][R4.64], RZ ;  /* 0x000000ff04007986 */ /* 0x0003e4000c101908 */
.L_x_72:
[----:B------:R-:W-:Y:S05]  /*2a50*/  BSYNC.RECONVERGENT B2 ;  /* 0x0000000000027941 */ /* 0x000fea0003800200 */
.L_x_68:
        /* <DEDUP_REMOVED lines=24> */
.L_x_76:
[----:B------:R-:W-:Y:S05]  /*2be0*/  BSYNC.RECONVERGENT B3 ;  /* 0x0000000000037941 */ /* 0x000fea0003800200 */
.L_x_75:
[----:B------:R-:W0:Y:S02]  /*2bf0*/  LDC.64 R2, c[0x0][0x388] ;  /* 0x0000e200ff027b82 */ /* 0x000e240000000a00 */
[----:B0-----:R-:W-:-:S05]  /*2c00*/  IMAD.WIDE R4, R4, 0x4, R2 ;  /* 0x0000000404047825 */ /* 0x001fca00078e0202 */
[----:B------:R0:W-:Y:S01]  /*2c10*/  STG.E desc[UR8][R4.64], R9 ;  /* 0x0000000904007986 */ /* 0x0001e2000c101908 */
[----:B------:R-:W-:Y:S05]  /*2c20*/  BRA `(.L_x_77) ;  /* 0x0000000000107947 */ /* 0x000fea0003800000 */
.L_x_74:
[----:B01----:R-:W0:Y:S02]  /*2c30*/  LDC R5, c[0x0][0x3a4] ;  /* 0x0000e900ff057b82 */ /* 0x003e240000000800 */
[----:B0-----:R-:W-:-:S04]  /*2c40*/  IMAD R5, R5, UR6, R20 ;  /* 0x0000000605057c24 */ /* 0x001fc8000f8e0214 */
[----:B------:R-:W-:-:S05]  /*2c50*/  IMAD.WIDE R2, R5, 0x4, R2 ;  /* 0x0000000405027825 */ /* 0x000fca00078e0202 */
[----:B------:R1:W-:Y:S02]  /*2c60*/  STG.E desc[UR8][R2.64], RZ ;  /* 0x000000ff02007986 */ /* 0x0003e4000c101908 */
.L_x_77:
[----:B------:R-:W-:Y:S05]  /*2c70*/  BSYNC.RECONVERGENT B2 ;  /* 0x0000000000027941 */ /* 0x000fea0003800200 */
.L_x_73:
[----:B------:R-:W-:-:S12]  /*2c80*/  UIADD3 UR4, UPT, UPT, UR4, 0x4, URZ ;  /* 0x0000000404047890 */ /* 0x000fd8000fffe0ff */
.L_x_57:
[----:B------:R-:W-:-:S13]  /*2c90*/  ISETP.NE.AND P0, PT, RZ, UR5, PT ;  /* 0x00000005ff007c0c */ /* 0x000fda000bf05270 */
[----:B------:R-:W-:Y:S05]  /*2ca0*/  @!P0 EXIT ;  /* 0x000000000000894d */ /* 0x000fea0003800000 */
[----:B------:R-:W-:-:S09]  /*2cb0*/  UISETP.NE.AND UP0, UPT, UR5, 0x1, UPT ;  /* 0x000000010500788c */ /* 0x000fd2000bf05270 */
        /* <DEDUP_REMOVED lines=24> */
.L_x_82:
[----:B------:R-:W-:Y:S05]  /*2e40*/  BSYNC.RECONVERGENT B3 ;  /* 0x0000000000037941 */ /* 0x000fea0003800200 */
.L_x_81:
[----:B------:R-:W0:Y:S02]  /*2e50*/  LDCU.64 UR6, c[0x0][0x388] ;  /* 0x00007100ff0677ac */ /* 0x000e240008000a00 */
[----:B0-----:R-:W-:Y:S02]  /*2e60*/  MOV R2, UR6 ;  /* 0x0000000600027c02 */ /* 0x001fe40008000f00 */
[----:B------:R-:W-:-:S03]  /*2e70*/  MOV R3, UR7 ;  /* 0x0000000700037c02 */ /* 0x000fc60008000f00 */
[----:B------:R-:W-:-:S05]  /*2e80*/  IMAD.WIDE R4, R4, 0x4, R2 ;  /* 0x0000000404047825 */ /* 0x000fca00078e0202 */
[----:B------:R1:W-:Y:S01]  /*2e90*/  STG.E desc[UR8][R4.64], R9 ;  /* 0x0000000904007986 */ /* 0x0003e2000c101908 */
[----:B------:R-:W-:Y:S05]  /*2ea0*/  BRA `(.L_x_83) ;  /* 0x00000000001c7947 */ /* 0x000fea0003800000 */
.L_x_80:
[----:B0-----:R-:W0:Y:S01]  /*2eb0*/  LDC R5, c[0x0][0x3a4] ;  /* 0x0000e900ff057b82 */ /* 0x001e220000000800 */
[----:B------:R-:W1:Y:S02]  /*2ec0*/  LDCU.64 UR6, c[0x0][0x388] ;  /* 0x00007100ff0677ac */ /* 0x000e640008000a00 */
[----:B-1----:R-:W-:Y:S02]  /*2ed0*/  MOV R2, UR6 ;  /* 0x0000000600027c02 */ /* 0x002fe40008000f00 */
[----:B------:R-:W-:Y:S01]  /*2ee0*/  MOV R3, UR7 ;  /* 0x0000000700037c02 */ /* 0x000fe20008000f00 */
[----:B0-----:R-:W-:-:S04]  /*2ef0*/  IMAD R5, R5, UR4, R20 ;  /* 0x0000000405057c24 */ /* 0x001fc8000f8e0214 */
[----:B------:R-:W-:-:S05]  /*2f00*/  IMAD.WIDE R4, R5, 0x4, R2 ;  /* 0x0000000405047825 */ /* 0x000fca00078e0202 */
[----:B------:R0:W-:Y:S02]  /*2f10*/  STG.E desc[UR8][R4.64], RZ ;  /* 0x000000ff04007986 */ /* 0x0001e4000c101908 */
.L_x_83:
[----:B------:R-:W-:Y:S05]  /*2f20*/  BSYNC.RECONVERGENT B2 ;  /* 0x0000000000027941 */ /* 0x000fea0003800200 */
.L_x_79:
        /* <DEDUP_REMOVED lines=24> */
.L_x_87:
[----:B------:R-:W-:Y:S05]  /*30b0*/  BSYNC.RECONVERGENT B3 ;  /* 0x0000000000037941 */ /* 0x000fea0003800200 */
.L_x_86:
[----:B------:R-:W0:Y:S02]  /*30c0*/  LDC.64 R2, c[0x0][0x388] ;  /* 0x0000e200ff027b82 */ /* 0x000e240000000a00 */
[----:B0-----:R-:W-:-:S05]  /*30d0*/  IMAD.WIDE R4, R4, 0x4, R2 ;  /* 0x0000000404047825 */ /* 0x001fca00078e0202 */
[----:B------:R0:W-:Y:S01]  /*30e0*/  STG.E desc[UR8][R4.64], R9 ;  /* 0x0000000904007986 */ /* 0x0001e2000c101908 */
[----:B------:R-:W-:Y:S05]  /*30f0*/  BRA `(.L_x_88) ;  /* 0x0000000000107947 */ /* 0x000fea0003800000 */
.L_x_85:
[----:B01----:R-:W0:Y:S02]  /*3100*/  LDC R5, c[0x0][0x3a4] ;  /* 0x0000e900ff057b82 */ /* 0x003e240000000800 */
[----:B0-----:R-:W-:-:S04]  /*3110*/  IMAD R5, R5, UR5, R20 ;  /* 0x0000000505057c24 */ /* 0x001fc8000f8e0214 */
[----:B------:R-:W-:-:S05]  /*3120*/  IMAD.WIDE R2, R5, 0x4, R2 ;  /* 0x0000000405027825 */ /* 0x000fca00078e0202 */
[----:B------:R1:W-:Y:S02]  /*3130*/  STG.E desc[UR8][R2.64], RZ ;  /* 0x000000ff02007986 */ /* 0x0003e4000c101908 */
.L_x_88:
[----:B------:R-:W-:Y:S05]  /*3140*/  BSYNC.RECONVERGENT B2 ;  /* 0x0000000000027941 */ /* 0x000fea0003800200 */
.L_x_84:
[----:B------:R-:W-:-:S12]  /*3150*/  UIADD3 UR4, UPT, UPT, UR4, 0x2, URZ ;  /* 0x0000000204047890 */ /* 0x000fd8000fffe0ff */
.L_x_78:
[----:B--2---:R-:W2:Y:S02]  /*3160*/  LDC R0, c[0x0][0x3a0] ;  /* 0x0000e800ff007b82 */ /* 0x004ea40000000800 */
[----:B--2---:R-:W-:-:S04]  /*3170*/  LOP3.LUT R0, R0, 0x1, RZ, 0xc0, !PT ;  /* 0x0000000100007812 */ /* 0x004fc800078ec0ff */
[----:B------:R-:W-:-:S13]  /*3180*/  ISETP.NE.U32.AND P0, PT, R0, 0x1, PT ;  /* 0x000000010000780c */ /* 0x000fda0003f05070 */
[----:B------:R-:W-:Y:S05]  /*3190*/  @P0 EXIT ;  /* 0x000000000000094d */ /* 0x000fea0003800000 */
[----:B------:R-:W2:Y:S02]  /*31a0*/  LDG.E R0, desc[UR8][R14.64] ;  /* 0x000000080e007981 */ /* 0x000ea4000c1e1900 */
        /* <DEDUP_REMOVED lines=21> */
.L_x_91:
[----:B------:R-:W-:Y:S05]  /*3300*/  BSYNC.RECONVERGENT B2 ;  /* 0x0000000000027941 */ /* 0x000fea0003800200 */
.L_x_90:
[----:B------:R-:W0:Y:S02]  /*3310*/  LDC.64 R2, c[0x0][0x388] ;  /* 0x0000e200ff027b82 */ /* 0x000e240000000a00 */
[----:B0-----:R-:W-:-:S05]  /*3320*/  IMAD.WIDE R20, R20, 0x4, R2 ;  /* 0x0000000414147825 */ /* 0x001fca00078e0202 */
[----:B------:R-:W-:Y:S01]  /*3330*/  STG.E desc[UR8][R20.64], R7 ;  /* 0x0000000714007986 */ /* 0x000fe2000c101908 */
[----:B------:R-:W-:Y:S05]  /*3340*/  EXIT ;  /* 0x000000000000794d */ /* 0x000fea0003800000 */
.L_x_89:
[----:B0-----:R-:W0:Y:S08]  /*3350*/  LDC R5, c[0x0][0x3a4] ;  /* 0x0000e900ff057b82 */ /* 0x001e300000000800 */
[----:B-1----:R-:W1:Y:S01]  /*3360*/  LDC.64 R2, c[0x0][0x388] ;  /* 0x0000e200ff027b82 */ /* 0x002e620000000a00 */
[----:B0-----:R-:W-:-:S04]  /*3370*/  IMAD R5, R5, UR4, R20 ;  /* 0x0000000405057c24 */ /* 0x001fc8000f8e0214 */
[----:B-1----:R-:W-:-:S05]  /*3380*/  IMAD.WIDE R2, R5, 0x4, R2 ;  /* 0x0000000405027825 */ /* 0x002fca00078e0202 */
[----:B------:R-:W-:Y:S01]  /*3390*/  STG.E desc[UR8][R2.64], RZ ;  /* 0x000000ff02007986 */ /* 0x000fe2000c101908 */
[----:B------:R-:W-:Y:S05]  /*33a0*/  EXIT ;  /* 0x000000000000794d */ /* 0x000fea0003800000 */
        .weak           $__internal_0_$__cuda_sm3x_div_rn_noftz_f32_slowpath
        .type           $__internal_0_$__cuda_sm3x_div_rn_noftz_f32_slowpath,@function
        .size           $__internal_0_$__cuda_sm3x_div_rn_noftz_f32_slowpath,(.L_x_104 - $__internal_0_$__cuda_sm3x_div_rn_noftz_f32_slowpath)
$__internal_0_$__cuda_sm3x_div_rn_noftz_f32_slowpath:
[----:B------:R-:W-:Y:S01]  /*33b0*/  SHF.R.U32.HI R2, RZ, 0x17, R0 ;  /* 0x00000017ff027819 */ /* 0x000fe20000011600 */
[----:B------:R-:W-:Y:S01]  /*33c0*/  BSSY.RECONVERGENT B0, `(.L_x_92) ;  /* 0x0000065000007945 */ /* 0x000fe20003800200 */
[----:B------:R-:W-:Y:S02]  /*33d0*/  SHF.R.U32.HI R27, RZ, 0x17, R3 ;  /* 0x00000017ff1b7819 */ /* 0x000fe40000011603 */
[----:B------:R-:W-:Y:S02]  /*33e0*/  LOP3.LUT R2, R2, 0xff, RZ, 0xc0, !PT ;  /* 0x000000ff02027812 */ /* 0x000fe400078ec0ff */
[----:B------:R-:W-:Y:S02]  /*33f0*/  LOP3.LUT R27, R27, 0xff, RZ, 0xc0, !PT ;  /* 0x000000ff1b1b7812 */ /* 0x000fe400078ec0ff */
[----:B------:R-:W-:Y:S02]  /*3400*/  IADD3 R23, PT, PT, R2, -0x1, RZ ;  /* 0xffffffff02177810 */ /* 0x000fe40007ffe0ff */
[----:B------:R-:W-:-:S02]  /*3410*/  IADD3 R24, PT, PT, R27, -0x1, RZ ;  /* 0xffffffff1b187810 */ /* 0x000fc40007ffe0ff */
[----:B------:R-:W-:-:S04]  /*3420*/  ISETP.GT.U32.AND P0, PT, R23, 0xfd, PT ;  /* 0x000000fd1700780c */ /* 0x000fc80003f04070 */
[----:B------:R-:W-:Y:S02]  /*3430*/  ISETP.GT.U32.OR P0, PT, R24, 0xfd, P0 ;  /* 0x000000fd1800780c */ /* 0x000fe40000704470 */
[----:B------:R-:W-:-:S11]  /*3440*/  MOV R24, R3 ;  /* 0x0000000300187202 */ /* 0x000fd60000000f00 */
[----:B------:R-:W-:Y:S01]  /*3450*/  @!P0 MOV R23, RZ ;  /* 0x000000ff00178202 */ /* 0x000fe20000000f00 */
[----:B------:R-:W-:Y:S06]  /*3460*/  @!P0 BRA `(.L_x_93) ;  /* 0x0000000000648947 */ /* 0x000fec0003800000 */
[----:B------:R-:W-:Y:S02]  /*3470*/  FSETP.GTU.FTZ.AND P0, PT, |R3|, +INF , PT ;  /* 0x7f8000000300780b */ /* 0x000fe40003f1c200 */
[----:B------:R-:W-:-:S04]  /*3480*/  FSETP.GTU.FTZ.AND P1, PT, |R0|, +INF , PT ;  /* 0x7f8000000000780b */ /* 0x000fc80003f3c200 */
[----:B------:R-:W-:-:S13]  /*3490*/  PLOP3.LUT P0, PT, P0, P1, PT, 0xf8, 0x8f ;  /* 0x00000000008f781c */ /* 0x000fda0000703f70 */
[----:B------:R-:W-:Y:S05]  /*34a0*/  @P0 BRA `(.L_x_94) ;  /* 0x0000000400540947 */ /* 0x000fea0003800000 */
[----:B------:R-:W-:-:S13]  /*34b0*/  LOP3.LUT P0, RZ, R0, 0x7fffffff, R24, 0xc8, !PT ;  /* 0x7fffffff00ff7812 */ /* 0x000fda000780c818 */
[----:B------:R-:W-:Y:S05]  /*34c0*/  @!P0 BRA `(.L_x_95) ;  /* 0x0000000400448947 */ /* 0x000fea0003800000 */
[C---:B------:R-:W-:Y:S02]  /*34d0*/  FSETP.NEU.FTZ.AND P3, PT, |R3|.reuse, +INF , PT ;  /* 0x7f8000000300780b */ /* 0x040fe40003f7d200 */
[----:B------:R-:W-:Y:S02]  /*34e0*/  FSETP.NEU.FTZ.AND P1, PT, |R0|, +INF , PT ;  /* 0x7f8000000000780b */ /* 0x000fe40003f3d200 */
[----:B------:R-:W-:-:S11]  /*34f0*/  FSETP.NEU.FTZ.AND P0, PT, |R3|, +INF , PT ;  /* 0x7f8000000300780b */ /* 0x000fd60003f1d200 */
[----:B------:R-:W-:Y:S05]  /*3500*/  @!P1 BRA !P3, `(.L_x_95) ;  /* 0x0000000400349947 */ /* 0x000fea0005800000 */
[----:B------:R-:W-:-:S04]  /*3510*/  LOP3.LUT P3, RZ, R24, 0x7fffffff, RZ, 0xc0, !PT ;  /* 0x7fffffff18ff7812 */ /* 0x000fc8000786c0ff */
[----:B------:R-:W-:-:S13]  /*3520*/  PLOP3.LUT P1, PT, P1, P3, PT, 0x2f, 0xf2 ;  /* 0x0000000000f2781c */ /* 0x000fda0000f26577 */
[----:B------:R-:W-:Y:S05]  /*3530*/  @P1 BRA `(.L_x_96) ;  /* 0x0000000400201947 */ /* 0x000fea0003800000 */
[----:B------:R-:W-:-:S04]  /*3540*/  LOP3.LUT P1, RZ, R0, 0x7fffffff, RZ, 0xc0, !PT ;  /* 0x7fffffff00ff7812 */ /* 0x000fc8000782c0ff */
[----:B------:R-:W-:-:S13]  /*3550*/  PLOP3.LUT P0, PT, P0, P1, PT, 0x2f, 0xf2 ;  /* 0x0000000000f2781c */ /* 0x000fda0000702577 */
[----:B------:R-:W-:Y:S05]  /*3560*/  @P0 BRA `(.L_x_97) ;  /* 0x0000000400080947 */ /* 0x000fea0003800000 */
[----:B------:R-:W-:-:S04]  /*3570*/  IADD3 R23, PT, PT, R27, -0x1, RZ ;  /* 0xffffffff1b177810 */ /* 0x000fc80007ffe0ff */
[----:B------:R-:W-:Y:S02]  /*3580*/  ISETP.GE.AND P0, PT, R23, RZ, PT ;  /* 0x000000ff1700720c */ /* 0x000fe40003f06270 */
[----:B------:R-:W-:-:S04]  /*3590*/  IADD3 R23, PT, PT, R2, -0x1, RZ ;  /* 0xffffffff02177810 */ /* 0x000fc80007ffe0ff */
[----:B------:R-:W-:-:S07]  /*35a0*/  ISETP.GE.AND P1, PT, R23, RZ, PT ;  /* 0x000000ff1700720c */ /* 0x000fce0003f26270 */
[----:B------:R-:W-:Y:S01]  /*35b0*/  @P0 MOV R23, RZ ;  /* 0x000000ff00170202 */ /* 0x000fe20000000f00 */
[----:B------:R-:W-:Y:S01]  /*35c0*/  @!P0 FFMA R24, R3, 1.84467440737095516160e+19, RZ ;  /* 0x5f80000003188823 */ /* 0x000fe200000000ff */
[----:B------:R-:W-:-:S04]  /*35d0*/  @!P0 MOV R23, 0xffffffc0 ;  /* 0xffffffc000178802 */ /* 0x000fc80000000f00 */
[----:B------:R-:W-:Y:S01]  /*35e0*/  @!P1 FFMA R0, R0, 1.84467440737095516160e+19, RZ ;  /* 0x5f80000000009823 */ /* 0x000fe200000000ff */
[----:B------:R-:W-:-:S07]  /*35f0*/  @!P1 IADD3 R23, PT, PT, R23, 0x40, RZ ;  /* 0x0000004017179810 */ /* 0x000fce0007ffe0ff */
.L_x_93:
[----:B------:R-:W-:Y:S01]  /*3600*/  LEA R3, R2, 0xc0800000, 0x17 ;  /* 0xc080000002037811 */ /* 0x000fe200078eb8ff */
[----:B------:R-:W-:Y:S01]  /*3610*/  BSSY.RECONVERGENT B1, `(.L_x_98) ;  /* 0x0000036000017945 */ /* 0x000fe20003800200 */
[----:B------:R-:W-:Y:S02]  /*3620*/  IADD3 R27, PT, PT, R27, -0x7f, RZ ;  /* 0xffffff811b1b7810 */ /* 0x000fe40007ffe0ff */
[----:B------:R-:W-:-:S04]  /*3630*/  IADD3 R28, PT, PT, -R3, R0, RZ ;  /* 0x00000000031c7210 */ /* 0x000fc80007ffe1ff */
[----:B------:R-:W0:Y:S01]  /*3640*/  MUFU.RCP R0, R28 ;  /* 0x0000001c00007308 */ /* 0x000e220000001000 */
[----:B------:R-:W-:-:S04]  /*3650*/  FADD.FTZ R3, -R28, -RZ ;  /* 0x800000ff1c037221 */ /* 0x000fc80000010100 */
[----:B0-----:R-:W-:-:S04]  /*3660*/  FFMA R25, R0, R3, 1 ;  /* 0x3f80000000197423 */ /* 0x001fc80000000003 */
[----:B------:R-:W-:Y:S01]  /*3670*/  FFMA R25, R0, R25, R0 ;  /* 0x0000001900197223 */ /* 0x000fe20000000000 */
[----:B------:R-:W-:-:S04]  /*3680*/  IMAD R0, R27, -0x800000, R24 ;  /* 0xff8000001b007824 */ /* 0x000fc800078e0218 */
[----:B------:R-:W-:-:S04]  /*3690*/  FFMA R24, R0, R25, RZ ;  /* 0x0000001900187223 */ /* 0x000fc800000000ff */
[----:B------:R-:W-:-:S04]  /*36a0*/  FFMA R26, R3, R24, R0 ;  /* 0x00000018031a7223 */ /* 0x000fc80000000000 */
[----:B------:R-:W-:Y:S01]  /*36b0*/  FFMA R26, R25, R26, R24 ;  /* 0x0000001a191a7223 */ /* 0x000fe20000000018 */
[----:B------:R-:W-:-:S03]  /*36c0*/  IADD3 R24, PT, PT, R27, 0x7f, -R2 ;  /* 0x0000007f1b187810 */ /* 0x000fc60007ffe802 */
[----:B------:R-:W-:Y:S01]  /*36d0*/  FFMA R3, R3, R26, R0 ;  /* 0x0000001a03037223 */ /* 0x000fe20000000000 */
[----:B------:R-:W-:-:S03]  /*36e0*/  IADD3 R23, PT, PT, R24, R23, RZ ;  /* 0x0000001718177210 */ /* 0x000fc60007ffe0ff */
[----:B------:R-:W-:-:S05]  /*36f0*/  FFMA R0, R25, R3, R26 ;  /* 0x0000000319007223 */ /* 0x000fca000000001a */
[----:B------:R-:W-:-:S04]  /*3700*/  SHF.R.U32.HI R2, RZ, 0x17, R0 ;  /* 0x00000017ff027819 */ /* 0x000fc80000011600 */
[----:B------:R-:W-:-:S04]  /*3710*/  LOP3.LUT R2, R2, 0xff, RZ, 0xc0, !PT ;  /* 0x000000ff02027812 */ /* 0x000fc800078ec0ff */
[----:B------:R-:W-:-:S04]  /*3720*/  IADD3 R2, PT, PT, R2, R23, RZ ;  /* 0x0000001702027210 */ /* 0x000fc80007ffe0ff */
[----:B------:R-:W-:-:S04]  /*3730*/  IADD3 R24, PT, PT, R2, -0x1, RZ ;  /* 0xffffffff02187810 */ /* 0x000fc80007ffe0ff */
[----:B------:R-:W-:-:S13]  /*3740*/  ISETP.GE.U32.AND P0, PT, R24, 0xfe, PT ;  /* 0x000000fe1800780c */ /* 0x000fda0003f06070 */
[----:B------:R-:W-:Y:S05]  /*3750*/  @!P0 BRA `(.L_x_99) ;  /* 0x0000000000808947 */ /* 0x000fea0003800000 */
[----:B------:R-:W-:-:S13]  /*3760*/  ISETP.GT.AND P0, PT, R2, 0xfe, PT ;  /* 0x000000fe0200780c */ /* 0x000fda0003f04270 */
[----:B------:R-:W-:Y:S05]  /*3770*/  @P0 BRA `(.L_x_100) ;  /* 0x00000000006c0947 */ /* 0x000fea0003800000 */
[----:B------:R-:W-:-:S13]  /*3780*/  ISETP.GE.AND P0, PT, R2, 0x1, PT ;  /* 0x000000010200780c */ /* 0x000fda0003f06270 */
[----:B------:R-:W-:Y:S05]  /*3790*/  @P0 BRA `(.L_x_101) ;  /* 0x0000000000740947 */ /* 0x000fea0003800000 */
[----:B------:R-:W-:Y:S02]  /*37a0*/  ISETP.GE.AND P0, PT, R2, -0x18, PT ;  /* 0xffffffe80200780c */ /* 0x000fe40003f06270 */
[----:B------:R-:W-:-:S11]  /*37b0*/  LOP3.LUT R0, R0, 0x80000000, RZ, 0xc0, !PT ;  /* 0x8000000000007812 */ /* 0x000fd600078ec0ff */
[----:B------:R-:W-:Y:S05]  /*37c0*/  @!P0 BRA `(.L_x_101) ;  /* 0x0000000000688947 */ /* 0x000fea0003800000 */
[CCC-:B------:R-:W-:Y:S01]  /*37d0*/  FFMA.RZ R23, R25.reuse, R3.reuse, R26.reuse ;  /* 0x0000000319177223 */ /* 0x1c0fe2000000c01a */
[CCC-:B------:R-:W-:Y:S01]  /*37e0*/  FFMA.RP R24, R25.reuse, R3.reuse, R26.reuse ;  /* 0x0000000319187223 */ /* 0x1c0fe2000000801a */
[----:B------:R-:W-:Y:S01]  /*37f0*/  FFMA.RM R25, R25, R3, R26 ;  /* 0x0000000319197223 */ /* 0x000fe2000000401a */
[C---:B------:R-:W-:Y:S02]  /*3800*/  IADD3 R3, PT, PT, R2.reuse, 0x20, RZ ;  /* 0x0000002002037810 */ /* 0x040fe40007ffe0ff */
[----:B------:R-:W-:Y:S02]  /*3810*/  LOP3.LUT R23, R23, 0x7fffff, RZ, 0xc0, !PT ;  /* 0x007fffff17177812 */ /* 0x000fe400078ec0ff */
[C---:B------:R-:W-:Y:S02]  /*3820*/  ISETP.NE.AND P3, PT, R2.reuse, RZ, PT ;  /* 0x000000ff0200720c */ /* 0x040fe40003f65270 */
[----:B------:R-:W-:Y:S02]  /*3830*/  LOP3.LUT R26, R23, 0x800000, RZ, 0xfc, !PT ;  /* 0x00800000171a7812 */ /* 0x000fe400078efcff */
[----:B------:R-:W-:-:S02]  /*3840*/  ISETP.NE.AND P1, PT, R2, RZ, PT ;  /* 0x000000ff0200720c */ /* 0x000fc40003f25270 */
[----:B------:R-:W-:Y:S02]  /*3850*/  IADD3 R2, PT, PT, -R2, RZ, RZ ;  /* 0x000000ff02027210 */ /* 0x000fe40007ffe1ff */
[----:B------:R-:W-:Y:S02]  /*3860*/  SHF.L.U32 R3, R26, R3, RZ ;  /* 0x000000031a037219 */ /* 0x000fe400000006ff */
[----:B------:R-:W-:Y:S02]  /*3870*/  FSETP.NEU.FTZ.AND P0, PT, R24, R25, PT ;  /* 0x000000191800720b */ /* 0x000fe40003f1d000 */
[----:B------:R-:W-:Y:S02]  /*3880*/  SEL R23, R2, RZ, P3 ;  /* 0x000000ff02177207 */ /* 0x000fe40001800000 */
[----:B------:R-:W-:Y:S02]  /*3890*/  ISETP.NE.AND P1, PT, R3, RZ, P1 ;  /* 0x000000ff0300720c */ /* 0x000fe40000f25270 */
[----:B------:R-:W-:-:S02]  /*38a0*/  SHF.R.U32.HI R23, RZ, R23, R26 ;  /* 0x00000017ff177219 */ /* 0x000fc4000001161a */
[----:B------:R-:W-:Y:S02]  /*38b0*/  PLOP3.LUT P0, PT, P0, P1, PT, 0xf8, 0x8f ;  /* 0x00000000008f781c */ /* 0x000fe40000703f70 */
[----:B------:R-:W-:Y:S02]  /*38c0*/  SHF.R.U32.HI R3, RZ, 0x1, R23 ;  /* 0x00000001ff037819 */ /* 0x000fe40000011617 */
[----:B------:R-:W-:-:S04]  /*38d0*/  SEL R2, RZ, 0x1, !P0 ;  /* 0x00000001ff027807 */ /* 0x000fc80004000000 */
[----:B------:R-:W-:-:S04]  /*38e0*/  LOP3.LUT R2, R2, 0x1, R3, 0xf8, !PT ;  /* 0x0000000102027812 */ /* 0x000fc800078ef803 */
[----:B------:R-:W-:-:S04]  /*38f0*/  LOP3.LUT R2, R2, R23, RZ, 0xc0, !PT ;  /* 0x0000001702027212 */ /* 0x000fc800078ec0ff */
[----:B------:R-:W-:-:S04]  /*3900*/  IADD3 R3, PT, PT, R3, R2, RZ ;  /* 0x0000000203037210 */ /* 0x000fc80007ffe0ff */
[----:B------:R-:W-:Y:S01]  /*3910*/  LOP3.LUT R0, R3, R0, RZ, 0xfc, !PT ;  /* 0x0000000003007212 */ /* 0x000fe200078efcff */
[----:B------:R-:W-:Y:S06]  /*3920*/  BRA `(.L_x_101) ;  /* 0x0000000000107947 */ /* 0x000fec0003800000 */
.L_x_100:
[----:B------:R-:W-:-:S04]  /*3930*/  LOP3.LUT R0, R0, 0x80000000, RZ, 0xc0, !PT ;  /* 0x8000000000007812 */ /* 0x000fc800078ec0ff */
[----:B------:R-:W-:Y:S01]  /*3940*/  LOP3.LUT R0, R0, 0x7f800000, RZ, 0xfc, !PT ;  /* 0x7f80000000007812 */ /* 0x000fe200078efcff */
[----:B------:R-:W-:Y:S06]  /*3950*/  BRA `(.L_x_101) ;  /* 0x0000000000047947 */ /* 0x000fec0003800000 */
.L_x_99:
[----:B------:R-:W-:-:S07]  /*3960*/  LEA R0, R23, R0, 0x17 ;  /* 0x0000000017007211 */ /* 0x000fce00078eb8ff */
.L_x_101:
[----:B------:R-:W-:Y:S05]  /*3970*/  BSYNC.RECONVERGENT B1 ;  /* 0x0000000000017941 */ /* 0x000fea0003800200 */
.L_x_98:
[----:B------:R-:W-:Y:S05]  /*3980*/  BRA `(.L_x_102) ;  /* 0x0000000000207947 */ /* 0x000fea0003800000 */
.L_x_97:
[----:B------:R-:W-:-:S04]  /*3990*/  LOP3.LUT R0, R0, 0x80000000, R24, 0x48, !PT ;  /* 0x8000000000007812 */ /* 0x000fc800078e4818 */
[----:B------:R-:W-:Y:S01]  /*39a0*/  LOP3.LUT R0, R0, 0x7f800000, RZ, 0xfc, !PT ;  /* 0x7f80000000007812 */ /* 0x000fe200078efcff */
[----:B------:R-:W-:Y:S06]  /*39b0*/  BRA `(.L_x_102) ;  /* 0x0000000000147947 */ /* 0x000fec0003800000 */
.L_x_96:
[----:B------:R-:W-:Y:S01]  /*39c0*/  LOP3.LUT R0, R0, 0x80000000, R24, 0x48, !PT ;  /* 0x8000000000007812 */ /* 0x000fe200078e4818 */
[----:B------:R-:W-:Y:S06]  /*39d0*/  BRA `(.L_x_102) ;  /* 0x00000000000c7947 */ /* 0x000fec0003800000 */
.L_x_95:
[----:B------:R-:W0:Y:S01]  /*39e0*/  MUFU.RSQ R0, -QNAN ;  /* 0xffc0000000007908 */ /* 0x000e220000001400 */
[----:B------:R-:W-:Y:S05]  /*39f0*/  BRA `(.L_x_102) ;  /* 0x0000000000047947 */ /* 0x000fea0003800000 */
.L_x_94:
[----:B------:R-:W-:-:S07]  /*3a00*/  FADD.FTZ R0, R3, R0 ;  /* 0x0000000003007221 */ /* 0x000fce0000010000 */
.L_x_102:
[----:B------:R-:W-:Y:S05]  /*3a10*/  BSYNC.RECONVERGENT B0 ;  /* 0x0000000000007941 */ /* 0x000fea0003800200 */
.L_x_92:
[----:B------:R-:W-:-:S04]  /*3a20*/  HFMA2 R23, -RZ, RZ, 0, 0 ;  /* 0x00000000ff177431 */ /* 0x000fc800000001ff */
[----:B0-----:R-:W-:Y:S05]  /*3a30*/  RET.REL.NODEC R22 `(_Z6colCalPfS_S_S_ii) ;  /* 0xffffffc416707950 */ /* 0x001fea0003c3ffff */
.L_x_103:
[----:B------:R-:W-:-:S00]  /*3a40*/  BRA `(.L_x_103) ;  /* 0xfffffffc00fc7947 */ /* 0x000fc0000383ffff */
[----:B------:R-:W-:-:S00]  /*3a50*/  NOP ;  /* 0x0000000000007918 */ /* 0x000fc00000000000 */
        /* <DEDUP_REMOVED lines=10> */
.L_x_104:


//--------------------- .nv.shared.reserved.0     --------------------------
	.section	.nv.shared.reserved.0,"aw",@nobits
	.weak		__nv_reservedSMEM_offset_0_alias
	.size		__nv_reservedSMEM_offset_0_alias, 0, 64
	.other		__nv_reservedSMEM_offset_0_alias,@"STO_CUDA_RESERVED_SHARED STV_DEFAULT"
__nv_reservedSMEM_offset_0_alias:
	.zero		0
	.zero		64


//--------------------- .nv.constant0._Z6colCalPfS_S_S_ii --------------------------
	.section	.nv.constant0._Z6colCalPfS_S_S_ii,"a",@progbits
	.sectionflags	@""
	.align	4
.nv.constant0._Z6colCalPfS_S_S_ii:
	.zero		936


//--------------------- SYMBOLS --------------------------

	.type		.nv.reservedSmem.offset0,@object
	.size		.nv.reservedSmem.offset0,0x4
